//
// Generated by NVIDIA NVVM Compiler
//
// Compiler Build ID: CL-36424714
// Cuda compilation tools, release 13.0, V13.0.88
// Based on NVVM 20.0.0
//

.version 9.0
.target sm_100
.address_size 64

	// .globl	_Z12SphereKernelP6float3iiff
.global .align 4 .b8 precalc_xorwow_matrix[102400];
.global .align 4 .b8 precalc_xorwow_offset_matrix[102400];
.global .align 4 .b8 mrg32k3aM1[2304];
.global .align 4 .b8 mrg32k3aM2[2304];
.global .align 4 .b8 mrg32k3aM1SubSeq[2016];
.global .align 4 .b8 mrg32k3aM2SubSeq[2016];
.global .align 4 .b8 mrg32k3aM1Seq[2304];
.global .align 4 .b8 mrg32k3aM2Seq[2304];
.const .align 8 .b8 __cr_lgamma_table[72];
.global .align 4 .b8 __cudart_i2opi_f[24] = {65, 144, 67, 60, 153, 149, 98, 219, 192, 221, 52, 245, 209, 87, 39, 252, 41, 21, 68, 78, 110, 131, 249, 162};

.visible .entry _Z12SphereKernelP6float3iiff(
	.param .u64 .ptr .align 1 _Z12SphereKernelP6float3iiff_param_0,
	.param .u32 _Z12SphereKernelP6float3iiff_param_1,
	.param .u32 _Z12SphereKernelP6float3iiff_param_2,
	.param .f32 _Z12SphereKernelP6float3iiff_param_3,
	.param .f32 _Z12SphereKernelP6float3iiff_param_4
)
{
	.local .align 4 .b8 	__local_depot0[28];
	.reg .b64 	%SP;
	.reg .b64 	%SPL;
	.reg .pred 	%p<18>;
	.reg .b32 	%r<98>;
	.reg .b32 	%f<72>;
	.reg .b64 	%rd<43>;
	.reg .b64 	%fd<5>;

	mov.u64 	%SPL, __local_depot0;
	ld.param.u64 	%rd16, [_Z12SphereKernelP6float3iiff_param_0];
	ld.param.u32 	%r32, [_Z12SphereKernelP6float3iiff_param_1];
	ld.param.u32 	%r33, [_Z12SphereKernelP6float3iiff_param_2];
	ld.param.f32 	%f15, [_Z12SphereKernelP6float3iiff_param_3];
	ld.param.f32 	%f16, [_Z12SphereKernelP6float3iiff_param_4];
	add.u64 	%rd1, %SPL, 0;
	mov.u32 	%r34, %ctaid.x;
	mov.u32 	%r35, %ntid.x;
	mov.u32 	%r36, %tid.x;
	mad.lo.s32 	%r1, %r34, %r35, %r36;
	mov.u32 	%r37, %ctaid.y;
	mov.u32 	%r38, %ntid.y;
	mov.u32 	%r39, %tid.y;
	mad.lo.s32 	%r2, %r37, %r38, %r39;
	mad.lo.s32 	%r40, %r32, %r2, %r1;
	shl.b32 	%r3, %r40, 1;
	add.s32 	%r41, %r3, 4;
	add.s32 	%r42, %r33, -1;
	mul.lo.s32 	%r43, %r32, %r42;
	shl.b32 	%r44, %r43, 1;
	add.s32 	%r45, %r44, 4;
	setp.ge.u32 	%p1, %r41, %r45;
	@%p1 bra 	$L__BB0_18;
	cvt.rn.f32.u32 	%f17, %r1;
	cvt.rn.f32.s32 	%f18, %r32;
	div.rn.f32 	%f19, %f17, %f18;
	cvt.rn.f32.u32 	%f20, %r2;
	cvt.rn.f32.s32 	%f21, %r33;
	div.rn.f32 	%f22, %f20, %f21;
	fma.rn.f32 	%f23, %f19, 0f40000000, 0fBF800000;
	fma.rn.f32 	%f1, %f22, 0f40000000, 0fBF800000;
	fma.rn.f32 	%f2, %f23, 0f40490FDB, %f16;
	mul.f32 	%f24, %f2, 0f3F22F983;
	cvt.rni.s32.f32 	%r93, %f24;
	cvt.rn.f32.s32 	%f25, %r93;
	fma.rn.f32 	%f26, %f25, 0fBFC90FDA, %f2;
	fma.rn.f32 	%f27, %f25, 0fB3A22168, %f26;
	fma.rn.f32 	%f70, %f25, 0fA7C234C5, %f27;
	abs.f32 	%f4, %f2;
	setp.ltu.f32 	%p2, %f4, 0f47CE4780;
	@%p2 bra 	$L__BB0_9;
	setp.neu.f32 	%p3, %f4, 0f7F800000;
	@%p3 bra 	$L__BB0_4;
	mov.f32 	%f30, 0f00000000;
	mul.rn.f32 	%f70, %f2, %f30;
	mov.b32 	%r93, 0;
	bra.uni 	$L__BB0_9;
$L__BB0_4:
	mov.b32 	%r5, %f2;
	shl.b32 	%r47, %r5, 8;
	or.b32  	%r6, %r47, -2147483648;
	mov.b64 	%rd39, 0;
	mov.b32 	%r90, 0;
	mov.u64 	%rd37, __cudart_i2opi_f;
	mov.u64 	%rd38, %rd1;
$L__BB0_5:
	.pragma "nounroll";
	ld.global.nc.u32 	%r48, [%rd37];
	mad.wide.u32 	%rd20, %r48, %r6, %rd39;
	shr.u64 	%rd39, %rd20, 32;
	st.local.u32 	[%rd38], %rd20;
	add.s32 	%r90, %r90, 1;
	add.s64 	%rd38, %rd38, 4;
	add.s64 	%rd37, %rd37, 4;
	setp.ne.s32 	%p4, %r90, 6;
	@%p4 bra 	$L__BB0_5;
	shr.u32 	%r49, %r5, 23;
	st.local.u32 	[%rd1+24], %rd39;
	and.b32  	%r9, %r49, 31;
	and.b32  	%r50, %r49, 224;
	add.s32 	%r51, %r50, -128;
	shr.u32 	%r52, %r51, 5;
	mul.wide.u32 	%rd21, %r52, 4;
	sub.s64 	%rd8, %rd1, %rd21;
	ld.local.u32 	%r91, [%rd8+24];
	ld.local.u32 	%r92, [%rd8+20];
	setp.eq.s32 	%p5, %r9, 0;
	@%p5 bra 	$L__BB0_8;
	shf.l.wrap.b32 	%r91, %r92, %r91, %r9;
	ld.local.u32 	%r53, [%rd8+16];
	shf.l.wrap.b32 	%r92, %r53, %r92, %r9;
$L__BB0_8:
	shr.u32 	%r54, %r91, 30;
	shf.l.wrap.b32 	%r55, %r92, %r91, 2;
	shl.b32 	%r56, %r92, 2;
	shr.u32 	%r57, %r55, 31;
	add.s32 	%r58, %r57, %r54;
	neg.s32 	%r59, %r58;
	setp.lt.s32 	%p6, %r5, 0;
	selp.b32 	%r93, %r59, %r58, %p6;
	xor.b32  	%r60, %r55, %r5;
	shr.s32 	%r61, %r55, 31;
	xor.b32  	%r62, %r61, %r55;
	xor.b32  	%r63, %r61, %r56;
	cvt.u64.u32 	%rd22, %r62;
	shl.b64 	%rd23, %rd22, 32;
	cvt.u64.u32 	%rd24, %r63;
	or.b64  	%rd25, %rd23, %rd24;
	cvt.rn.f64.s64 	%fd1, %rd25;
	mul.f64 	%fd2, %fd1, 0d3BF921FB54442D19;
	cvt.rn.f32.f64 	%f28, %fd2;
	neg.f32 	%f29, %f28;
	setp.lt.s32 	%p7, %r60, 0;
	selp.f32 	%f70, %f29, %f28, %p7;
$L__BB0_9:
	mul.rn.f32 	%f31, %f70, %f70;
	and.b32  	%r65, %r93, 1;
	setp.eq.b32 	%p8, %r65, 1;
	selp.f32 	%f32, 0f3F800000, %f70, %p8;
	fma.rn.f32 	%f33, %f31, %f32, 0f00000000;
	fma.rn.f32 	%f34, %f31, 0f37CBAC00, 0fBAB607ED;
	selp.f32 	%f35, %f34, 0fB94D4153, %p8;
	selp.f32 	%f36, 0f3D2AAABB, 0f3C0885E4, %p8;
	fma.rn.f32 	%f37, %f35, %f31, %f36;
	selp.f32 	%f38, 0fBEFFFFFF, 0fBE2AAAA8, %p8;
	fma.rn.f32 	%f39, %f37, %f31, %f38;
	fma.rn.f32 	%f40, %f39, %f33, %f32;
	and.b32  	%r66, %r93, 2;
	setp.eq.s32 	%p9, %r66, 0;
	mov.f32 	%f41, 0f00000000;
	sub.f32 	%f42, %f41, %f40;
	selp.f32 	%f8, %f40, %f42, %p9;
	fma.rn.f32 	%f9, %f1, 0f40490FDB, %f16;
	mul.f32 	%f43, %f9, 0f3F22F983;
	cvt.rni.s32.f32 	%r97, %f43;
	cvt.rn.f32.s32 	%f44, %r97;
	fma.rn.f32 	%f45, %f44, 0fBFC90FDA, %f9;
	fma.rn.f32 	%f46, %f44, 0fB3A22168, %f45;
	fma.rn.f32 	%f71, %f44, 0fA7C234C5, %f46;
	abs.f32 	%f11, %f9;
	setp.ltu.f32 	%p10, %f11, 0f47CE4780;
	@%p10 bra 	$L__BB0_17;
	setp.neu.f32 	%p11, %f11, 0f7F800000;
	@%p11 bra 	$L__BB0_12;
	mov.f32 	%f49, 0f00000000;
	mul.rn.f32 	%f71, %f9, %f49;
	mov.b32 	%r97, 0;
	bra.uni 	$L__BB0_17;
$L__BB0_12:
	mov.b32 	%r19, %f9;
	shl.b32 	%r68, %r19, 8;
	or.b32  	%r20, %r68, -2147483648;
	mov.b64 	%rd42, 0;
	mov.b32 	%r94, 0;
	mov.u64 	%rd40, __cudart_i2opi_f;
	mov.u64 	%rd41, %rd1;
$L__BB0_13:
	.pragma "nounroll";
	ld.global.nc.u32 	%r69, [%rd40];
	mad.wide.u32 	%rd28, %r69, %r20, %rd42;
	shr.u64 	%rd42, %rd28, 32;
	st.local.u32 	[%rd41], %rd28;
	add.s32 	%r94, %r94, 1;
	add.s64 	%rd41, %rd41, 4;
	add.s64 	%rd40, %rd40, 4;
	setp.ne.s32 	%p12, %r94, 6;
	@%p12 bra 	$L__BB0_13;
	shr.u32 	%r70, %r19, 23;
	st.local.u32 	[%rd1+24], %rd42;
	and.b32  	%r23, %r70, 31;
	and.b32  	%r71, %r70, 224;
	add.s32 	%r72, %r71, -128;
	shr.u32 	%r73, %r72, 5;
	mul.wide.u32 	%rd29, %r73, 4;
	sub.s64 	%rd15, %rd1, %rd29;
	ld.local.u32 	%r95, [%rd15+24];
	ld.local.u32 	%r96, [%rd15+20];
	setp.eq.s32 	%p13, %r23, 0;
	@%p13 bra 	$L__BB0_16;
	shf.l.wrap.b32 	%r95, %r96, %r95, %r23;
	ld.local.u32 	%r74, [%rd15+16];
	shf.l.wrap.b32 	%r96, %r74, %r96, %r23;
$L__BB0_16:
	shr.u32 	%r75, %r95, 30;
	shf.l.wrap.b32 	%r76, %r96, %r95, 2;
	shl.b32 	%r77, %r96, 2;
	shr.u32 	%r78, %r76, 31;
	add.s32 	%r79, %r78, %r75;
	neg.s32 	%r80, %r79;
	setp.lt.s32 	%p14, %r19, 0;
	selp.b32 	%r97, %r80, %r79, %p14;
	xor.b32  	%r81, %r76, %r19;
	shr.s32 	%r82, %r76, 31;
	xor.b32  	%r83, %r82, %r76;
	xor.b32  	%r84, %r82, %r77;
	cvt.u64.u32 	%rd30, %r83;
	shl.b64 	%rd31, %rd30, 32;
	cvt.u64.u32 	%rd32, %r84;
	or.b64  	%rd33, %rd31, %rd32;
	cvt.rn.f64.s64 	%fd3, %rd33;
	mul.f64 	%fd4, %fd3, 0d3BF921FB54442D19;
	cvt.rn.f32.f64 	%f47, %fd4;
	neg.f32 	%f48, %f47;
	setp.lt.s32 	%p15, %r81, 0;
	selp.f32 	%f71, %f48, %f47, %p15;
$L__BB0_17:
	add.s32 	%r86, %r97, 1;
	mul.rn.f32 	%f50, %f71, %f71;
	and.b32  	%r87, %r97, 1;
	setp.eq.b32 	%p16, %r87, 1;
	selp.f32 	%f51, %f71, 0f3F800000, %p16;
	fma.rn.f32 	%f52, %f50, %f51, 0f00000000;
	fma.rn.f32 	%f53, %f50, 0f37CBAC00, 0fBAB607ED;
	selp.f32 	%f54, 0fB94D4153, %f53, %p16;
	selp.f32 	%f55, 0f3C0885E4, 0f3D2AAABB, %p16;
	fma.rn.f32 	%f56, %f54, %f50, %f55;
	selp.f32 	%f57, 0fBE2AAAA8, 0fBEFFFFFF, %p16;
	fma.rn.f32 	%f58, %f56, %f50, %f57;
	fma.rn.f32 	%f59, %f58, %f52, %f51;
	and.b32  	%r88, %r86, 2;
	setp.eq.s32 	%p17, %r88, 0;
	mov.f32 	%f60, 0f00000000;
	sub.f32 	%f61, %f60, %f59;
	selp.f32 	%f62, %f59, %f61, %p17;
	mul.f32 	%f63, %f8, %f62;
	add.s32 	%r89, %r3, 5;
	cvta.to.global.u64 	%rd34, %rd16;
	mul.wide.u32 	%rd35, %r89, 12;
	add.s64 	%rd36, %rd34, %rd35;
	ld.global.f32 	%f64, [%rd36];
	ld.global.f32 	%f65, [%rd36+4];
	ld.global.f32 	%f66, [%rd36+8];
	fma.rn.f32 	%f67, %f15, %f64, %f63;
	fma.rn.f32 	%f68, %f15, %f65, %f63;
	fma.rn.f32 	%f69, %f15, %f66, %f63;
	st.global.f32 	[%rd36+-12], %f67;
	st.global.f32 	[%rd36+-8], %f68;
	st.global.f32 	[%rd36+-4], %f69;
$L__BB0_18:
	ret;

}
	// .globl	_Z9AddKernelPfS_j
.visible .entry _Z9AddKernelPfS_j(
	.param .u64 .ptr .align 1 _Z9AddKernelPfS_j_param_0,
	.param .u64 .ptr .align 1 _Z9AddKernelPfS_j_param_1,
	.param .u32 _Z9AddKernelPfS_j_param_2
)
{
	.reg .pred 	%p<2>;
	.reg .b32 	%r<6>;
	.reg .b32 	%f<4>;
	.reg .b64 	%rd<8>;

	ld.param.u64 	%rd1, [_Z9AddKernelPfS_j_param_0];
	ld.param.u64 	%rd2, [_Z9AddKernelPfS_j_param_1];
	ld.param.u32 	%r2, [_Z9AddKernelPfS_j_param_2];
	mov.u32 	%r3, %ctaid.x;
	mov.u32 	%r4, %ntid.x;
	mov.u32 	%r5, %tid.x;
	mad.lo.s32 	%r1, %r3, %r4, %r5;
	setp.ge.u32 	%p1, %r1, %r2;
	@%p1 bra 	$L__BB1_2;
	cvta.to.global.u64 	%rd3, %rd1;
	cvta.to.global.u64 	%rd4, %rd2;
	mul.wide.u32 	%rd5, %r1, 4;
	add.s64 	%rd6, %rd3, %rd5;
	ld.global.f32 	%f1, [%rd6];
	add.s64 	%rd7, %rd4, %rd5;
	ld.global.f32 	%f2, [%rd7];
	add.f32 	%f3, %f1, %f2;
	st.global.f32 	[%rd7], %f3;
$L__BB1_2:
	ret;

}
	// .globl	_Z12UpdateKernelPfS_S_j
.visible .entry _Z12UpdateKernelPfS_S_j(
	.param .u64 .ptr .align 1 _Z12UpdateKernelPfS_S_j_param_0,
	.param .u64 .ptr .align 1 _Z12UpdateKernelPfS_S_j_param_1,
	.param .u64 .ptr .align 1 _Z12UpdateKernelPfS_S_j_param_2,
	.param .u32 _Z12UpdateKernelPfS_S_j_param_3
)
{
	.reg .pred 	%p<2>;
	.reg .b32 	%r<6>;
	.reg .b32 	%f<6>;
	.reg .b64 	%rd<11>;

	ld.param.u64 	%rd1, [_Z12UpdateKernelPfS_S_j_param_0];
	ld.param.u64 	%rd2, [_Z12UpdateKernelPfS_S_j_param_1];
	ld.param.u64 	%rd3, [_Z12UpdateKernelPfS_S_j_param_2];
	ld.param.u32 	%r2, [_Z12UpdateKernelPfS_S_j_param_3];
	mov.u32 	%r3, %ctaid.x;
	mov.u32 	%r4, %ntid.x;
	mov.u32 	%r5, %tid.x;
	mad.lo.s32 	%r1, %r3, %r4, %r5;
	setp.ge.u32 	%p1, %r1, %r2;
	@%p1 bra 	$L__BB2_2;
	cvta.to.global.u64 	%rd4, %rd3;
	cvta.to.global.u64 	%rd5, %rd2;
	cvta.to.global.u64 	%rd6, %rd1;
	mul.wide.u32 	%rd7, %r1, 4;
	add.s64 	%rd8, %rd4, %rd7;
	ld.global.f32 	%f1, [%rd8];
	add.s64 	%rd9, %rd5, %rd7;
	ld.global.f32 	%f2, [%rd9];
	add.f32 	%f3, %f1, %f2;
	st.global.f32 	[%rd9], %f3;
	add.s64 	%rd10, %rd6, %rd7;
	ld.global.f32 	%f4, [%rd10];
	add.f32 	%f5, %f3, %f4;
	st.global.f32 	[%rd10], %f5;
$L__BB2_2:
	ret;

}
	// .globl	_Z15SetVectorKernelP6float3S_j
.visible .entry _Z15SetVectorKernelP6float3S_j(
	.param .u64 .ptr .align 1 _Z15SetVectorKernelP6float3S_j_param_0,
	.param .align 4 .b8 _Z15SetVectorKernelP6float3S_j_param_1[12],
	.param .u32 _Z15SetVectorKernelP6float3S_j_param_2
)
{
	.reg .pred 	%p<2>;
	.reg .b32 	%r<6>;
	.reg .b32 	%f<4>;
	.reg .b64 	%rd<5>;

	ld.param.f32 	%f3, [_Z15SetVectorKernelP6float3S_j_param_1+8];
	ld.param.f32 	%f2, [_Z15SetVectorKernelP6float3S_j_param_1+4];
	ld.param.f32 	%f1, [_Z15SetVectorKernelP6float3S_j_param_1];
	ld.param.u64 	%rd1, [_Z15SetVectorKernelP6float3S_j_param_0];
	ld.param.u32 	%r2, [_Z15SetVectorKernelP6float3S_j_param_2];
	mov.u32 	%r3, %ctaid.x;
	mov.u32 	%r4, %ntid.x;
	mov.u32 	%r5, %tid.x;
	mad.lo.s32 	%r1, %r3, %r4, %r5;
	setp.ge.u32 	%p1, %r1, %r2;
	@%p1 bra 	$L__BB3_2;
	cvta.to.global.u64 	%rd2, %rd1;
	mul.wide.u32 	%rd3, %r1, 12;
	add.s64 	%rd4, %rd2, %rd3;
	st.global.f32 	[%rd4], %f1;
	st.global.f32 	[%rd4+4], %f2;
	st.global.f32 	[%rd4+8], %f3;
$L__BB3_2:
	ret;

}
	// .globl	_Z14BoundaryKernelP6float3S0_jfff
.visible .entry _Z14BoundaryKernelP6float3S0_jfff(
	.param .u64 .ptr .align 1 _Z14BoundaryKernelP6float3S0_jfff_param_0,
	.param .u64 .ptr .align 1 _Z14BoundaryKernelP6float3S0_jfff_param_1,
	.param .u32 _Z14BoundaryKernelP6float3S0_jfff_param_2,
	.param .f32 _Z14BoundaryKernelP6float3S0_jfff_param_3,
	.param .f32 _Z14BoundaryKernelP6float3S0_jfff_param_4,
	.param .f32 _Z14BoundaryKernelP6float3S0_jfff_param_5
)
{
	.reg .pred 	%p<8>;
	.reg .b32 	%r<6>;
	.reg .b32 	%f<72>;
	.reg .b64 	%rd<8>;

	ld.param.u64 	%rd3, [_Z14BoundaryKernelP6float3S0_jfff_param_0];
	ld.param.u64 	%rd4, [_Z14BoundaryKernelP6float3S0_jfff_param_1];
	ld.param.u32 	%r2, [_Z14BoundaryKernelP6float3S0_jfff_param_2];
	ld.param.f32 	%f12, [_Z14BoundaryKernelP6float3S0_jfff_param_3];
	ld.param.f32 	%f13, [_Z14BoundaryKernelP6float3S0_jfff_param_4];
	ld.param.f32 	%f14, [_Z14BoundaryKernelP6float3S0_jfff_param_5];
	mov.u32 	%r3, %ctaid.x;
	mov.u32 	%r4, %ntid.x;
	mov.u32 	%r5, %tid.x;
	mad.lo.s32 	%r1, %r3, %r4, %r5;
	setp.ge.u32 	%p1, %r1, %r2;
	@%p1 bra 	$L__BB4_13;
	cvta.to.global.u64 	%rd5, %rd3;
	cvta.to.global.u64 	%rd6, %rd4;
	mul.wide.u32 	%rd7, %r1, 12;
	add.s64 	%rd1, %rd5, %rd7;
	ld.global.f32 	%f69, [%rd1];
	sub.f32 	%f2, %f12, %f13;
	setp.geu.f32 	%p2, %f69, %f2;
	add.s64 	%rd2, %rd6, %rd7;
	@%p2 bra 	$L__BB4_3;
	st.global.f32 	[%rd1], %f2;
	mov.f32 	%f15, 0f3F800000;
	sub.f32 	%f16, %f15, %f14;
	neg.f32 	%f17, %f16;
	ld.global.f32 	%f18, [%rd2];
	mul.f32 	%f19, %f18, %f17;
	st.global.f32 	[%rd2], %f19;
	ld.global.f32 	%f20, [%rd2+4];
	mul.f32 	%f21, %f16, %f20;
	st.global.f32 	[%rd2+4], %f21;
	ld.global.f32 	%f22, [%rd2+8];
	mul.f32 	%f23, %f16, %f22;
	st.global.f32 	[%rd2+8], %f23;
	ld.global.f32 	%f69, [%rd1];
$L__BB4_3:
	sub.f32 	%f5, %f13, %f12;
	setp.leu.f32 	%p3, %f69, %f5;
	@%p3 bra 	$L__BB4_5;
	st.global.f32 	[%rd1], %f5;
	mov.f32 	%f24, 0f3F800000;
	sub.f32 	%f25, %f24, %f14;
	neg.f32 	%f26, %f25;
	ld.global.f32 	%f27, [%rd2];
	mul.f32 	%f28, %f27, %f26;
	st.global.f32 	[%rd2], %f28;
	ld.global.f32 	%f29, [%rd2+4];
	mul.f32 	%f30, %f25, %f29;
	st.global.f32 	[%rd2+4], %f30;
	ld.global.f32 	%f31, [%rd2+8];
	mul.f32 	%f32, %f25, %f31;
	st.global.f32 	[%rd2+8], %f32;
$L__BB4_5:
	ld.global.f32 	%f70, [%rd1+4];
	setp.geu.f32 	%p4, %f70, %f2;
	@%p4 bra 	$L__BB4_7;
	st.global.f32 	[%rd1+4], %f2;
	mov.f32 	%f33, 0f3F800000;
	sub.f32 	%f34, %f33, %f14;
	ld.global.f32 	%f35, [%rd2];
	mul.f32 	%f36, %f34, %f35;
	st.global.f32 	[%rd2], %f36;
	neg.f32 	%f37, %f34;
	ld.global.f32 	%f38, [%rd2+4];
	mul.f32 	%f39, %f38, %f37;
	st.global.f32 	[%rd2+4], %f39;
	ld.global.f32 	%f40, [%rd2+8];
	mul.f32 	%f41, %f34, %f40;
	st.global.f32 	[%rd2+8], %f41;
	ld.global.f32 	%f70, [%rd1+4];
$L__BB4_7:
	setp.leu.f32 	%p5, %f70, %f5;
	@%p5 bra 	$L__BB4_9;
	st.global.f32 	[%rd1+4], %f5;
	mov.f32 	%f42, 0f3F800000;
	sub.f32 	%f43, %f42, %f14;
	ld.global.f32 	%f44, [%rd2];
	mul.f32 	%f45, %f43, %f44;
	st.global.f32 	[%rd2], %f45;
	neg.f32 	%f46, %f43;
	ld.global.f32 	%f47, [%rd2+4];
	mul.f32 	%f48, %f47, %f46;
	st.global.f32 	[%rd2+4], %f48;
	ld.global.f32 	%f49, [%rd2+8];
	mul.f32 	%f50, %f43, %f49;
	st.global.f32 	[%rd2+8], %f50;
$L__BB4_9:
	ld.global.f32 	%f71, [%rd1+8];
	setp.geu.f32 	%p6, %f71, %f2;
	@%p6 bra 	$L__BB4_11;
	st.global.f32 	[%rd1+8], %f2;
	mov.f32 	%f51, 0f3F800000;
	sub.f32 	%f52, %f51, %f14;
	ld.global.f32 	%f53, [%rd2];
	mul.f32 	%f54, %f52, %f53;
	st.global.f32 	[%rd2], %f54;
	ld.global.f32 	%f55, [%rd2+4];
	mul.f32 	%f56, %f52, %f55;
	st.global.f32 	[%rd2+4], %f56;
	neg.f32 	%f57, %f52;
	ld.global.f32 	%f58, [%rd2+8];
	mul.f32 	%f59, %f58, %f57;
	st.global.f32 	[%rd2+8], %f59;
	ld.global.f32 	%f71, [%rd1+8];
$L__BB4_11:
	setp.leu.f32 	%p7, %f71, %f5;
	@%p7 bra 	$L__BB4_13;
	st.global.f32 	[%rd1+8], %f5;
	mov.f32 	%f60, 0f3F800000;
	sub.f32 	%f61, %f60, %f14;
	ld.global.f32 	%f62, [%rd2];
	mul.f32 	%f63, %f61, %f62;
	st.global.f32 	[%rd2], %f63;
	ld.global.f32 	%f64, [%rd2+4];
	mul.f32 	%f65, %f61, %f64;
	st.global.f32 	[%rd2+4], %f65;
	neg.f32 	%f66, %f61;
	ld.global.f32 	%f67, [%rd2+8];
	mul.f32 	%f68, %f67, %f66;
	st.global.f32 	[%rd2+8], %f68;
$L__BB4_13:
	ret;

}
	// .globl	_Z15AttractorKernelP6float3S0_S_fj
.visible .entry _Z15AttractorKernelP6float3S0_S_fj(
	.param .u64 .ptr .align 1 _Z15AttractorKernelP6float3S0_S_fj_param_0,
	.param .u64 .ptr .align 1 _Z15AttractorKernelP6float3S0_S_fj_param_1,
	.param .align 4 .b8 _Z15AttractorKernelP6float3S0_S_fj_param_2[12],
	.param .f32 _Z15AttractorKernelP6float3S0_S_fj_param_3,
	.param .u32 _Z15AttractorKernelP6float3S0_S_fj_param_4
)
{
	.reg .pred 	%p<2>;
	.reg .b32 	%r<6>;
	.reg .b32 	%f<29>;
	.reg .b64 	%rd<8>;

	ld.param.f32 	%f3, [_Z15AttractorKernelP6float3S0_S_fj_param_2+8];
	ld.param.f32 	%f2, [_Z15AttractorKernelP6float3S0_S_fj_param_2+4];
	ld.param.f32 	%f1, [_Z15AttractorKernelP6float3S0_S_fj_param_2];
	ld.param.u64 	%rd1, [_Z15AttractorKernelP6float3S0_S_fj_param_0];
	ld.param.u64 	%rd2, [_Z15AttractorKernelP6float3S0_S_fj_param_1];
	ld.param.f32 	%f4, [_Z15AttractorKernelP6float3S0_S_fj_param_3];
	ld.param.u32 	%r2, [_Z15AttractorKernelP6float3S0_S_fj_param_4];
	mov.u32 	%r3, %ctaid.x;
	mov.u32 	%r4, %ntid.x;
	mov.u32 	%r5, %tid.x;
	mad.lo.s32 	%r1, %r3, %r4, %r5;
	setp.ge.u32 	%p1, %r1, %r2;
	@%p1 bra 	$L__BB5_2;
	cvta.to.global.u64 	%rd3, %rd1;
	cvta.to.global.u64 	%rd4, %rd2;
	mul.wide.u32 	%rd5, %r1, 12;
	add.s64 	%rd6, %rd3, %rd5;
	ld.global.f32 	%f5, [%rd6];
	sub.f32 	%f6, %f1, %f5;
	ld.global.f32 	%f7, [%rd6+4];
	sub.f32 	%f8, %f2, %f7;
	ld.global.f32 	%f9, [%rd6+8];
	sub.f32 	%f10, %f3, %f9;
	mul.f32 	%f11, %f8, %f8;
	fma.rn.f32 	%f12, %f6, %f6, %f11;
	fma.rn.f32 	%f13, %f10, %f10, %f12;
	sqrt.rn.f32 	%f14, %f13;
	min.f32 	%f15, %f14, 0f40A00000;
	max.f32 	%f16, %f15, 0f3F800000;
	rsqrt.approx.f32 	%f17, %f13;
	mul.f32 	%f18, %f6, %f17;
	mul.f32 	%f19, %f8, %f17;
	mul.f32 	%f20, %f10, %f17;
	mul.f32 	%f21, %f16, %f16;
	div.rn.f32 	%f22, %f4, %f21;
	add.s64 	%rd7, %rd4, %rd5;
	ld.global.f32 	%f23, [%rd7];
	fma.rn.f32 	%f24, %f18, %f22, %f23;
	st.global.f32 	[%rd7], %f24;
	ld.global.f32 	%f25, [%rd7+4];
	fma.rn.f32 	%f26, %f19, %f22, %f25;
	st.global.f32 	[%rd7+4], %f26;
	ld.global.f32 	%f27, [%rd7+8];
	fma.rn.f32 	%f28, %f20, %f22, %f27;
	st.global.f32 	[%rd7+8], %f28;
$L__BB5_2:
	ret;

}
	// .globl	_Z16CollisionsKernelP6float3S0_S0_jfffff
.visible .entry _Z16CollisionsKernelP6float3S0_S0_jfffff(
	.param .u64 .ptr .align 1 _Z16CollisionsKernelP6float3S0_S0_jfffff_param_0,
	.param .u64 .ptr .align 1 _Z16CollisionsKernelP6float3S0_S0_jfffff_param_1,
	.param .u64 .ptr .align 1 _Z16CollisionsKernelP6float3S0_S0_jfffff_param_2,
	.param .u32 _Z16CollisionsKernelP6float3S0_S0_jfffff_param_3,
	.param .f32 _Z16CollisionsKernelP6float3S0_S0_jfffff_param_4,
	.param .f32 _Z16CollisionsKernelP6float3S0_S0_jfffff_param_5,
	.param .f32 _Z16CollisionsKernelP6float3S0_S0_jfffff_param_6,
	.param .f32 _Z16CollisionsKernelP6float3S0_S0_jfffff_param_7,
	.param .f32 _Z16CollisionsKernelP6float3S0_S0_jfffff_param_8
)
{
	.reg .pred 	%p<5>;
	.reg .b32 	%r<11>;
	.reg .b32 	%f<61>;
	.reg .b64 	%rd<16>;

	ld.param.u64 	%rd1, [_Z16CollisionsKernelP6float3S0_S0_jfffff_param_0];
	ld.param.u64 	%rd2, [_Z16CollisionsKernelP6float3S0_S0_jfffff_param_1];
	ld.param.u64 	%rd3, [_Z16CollisionsKernelP6float3S0_S0_jfffff_param_2];
	ld.param.u32 	%r3, [_Z16CollisionsKernelP6float3S0_S0_jfffff_param_3];
	ld.param.f32 	%f6, [_Z16CollisionsKernelP6float3S0_S0_jfffff_param_4];
	ld.param.f32 	%f7, [_Z16CollisionsKernelP6float3S0_S0_jfffff_param_5];
	ld.param.f32 	%f8, [_Z16CollisionsKernelP6float3S0_S0_jfffff_param_6];
	ld.param.f32 	%f9, [_Z16CollisionsKernelP6float3S0_S0_jfffff_param_7];
	ld.param.f32 	%f10, [_Z16CollisionsKernelP6float3S0_S0_jfffff_param_8];
	mov.u32 	%r4, %ctaid.x;
	mov.u32 	%r5, %ntid.x;
	mov.u32 	%r6, %tid.x;
	mad.lo.s32 	%r1, %r4, %r5, %r6;
	mov.u32 	%r7, %ctaid.y;
	mov.u32 	%r8, %ntid.y;
	mov.u32 	%r9, %tid.y;
	mad.lo.s32 	%r2, %r7, %r8, %r9;
	setp.eq.s32 	%p1, %r1, %r2;
	max.u32 	%r10, %r1, %r2;
	setp.ge.u32 	%p2, %r10, %r3;
	or.pred  	%p3, %p2, %p1;
	@%p3 bra 	$L__BB6_3;
	cvta.to.global.u64 	%rd4, %rd1;
	mul.wide.u32 	%rd5, %r2, 12;
	add.s64 	%rd6, %rd4, %rd5;
	mul.wide.u32 	%rd7, %r1, 12;
	add.s64 	%rd8, %rd4, %rd7;
	ld.global.f32 	%f11, [%rd6];
	ld.global.f32 	%f12, [%rd8];
	sub.f32 	%f1, %f11, %f12;
	ld.global.f32 	%f13, [%rd6+4];
	ld.global.f32 	%f14, [%rd8+4];
	sub.f32 	%f2, %f13, %f14;
	ld.global.f32 	%f15, [%rd6+8];
	ld.global.f32 	%f16, [%rd8+8];
	sub.f32 	%f3, %f15, %f16;
	mul.f32 	%f17, %f2, %f2;
	fma.rn.f32 	%f18, %f1, %f1, %f17;
	fma.rn.f32 	%f19, %f3, %f3, %f18;
	sqrt.rn.f32 	%f4, %f19;
	add.f32 	%f5, %f6, %f6;
	setp.geu.f32 	%p4, %f4, %f5;
	@%p4 bra 	$L__BB6_3;
	cvta.to.global.u64 	%rd9, %rd2;
	div.rn.f32 	%f20, %f1, %f4;
	div.rn.f32 	%f21, %f2, %f4;
	div.rn.f32 	%f22, %f3, %f4;
	add.s64 	%rd11, %rd9, %rd5;
	add.s64 	%rd13, %rd9, %rd7;
	ld.global.f32 	%f23, [%rd11];
	ld.global.f32 	%f24, [%rd13];
	sub.f32 	%f25, %f23, %f24;
	ld.global.f32 	%f26, [%rd11+4];
	ld.global.f32 	%f27, [%rd13+4];
	sub.f32 	%f28, %f26, %f27;
	ld.global.f32 	%f29, [%rd11+8];
	ld.global.f32 	%f30, [%rd13+8];
	sub.f32 	%f31, %f29, %f30;
	mul.f32 	%f32, %f21, %f28;
	fma.rn.f32 	%f33, %f20, %f25, %f32;
	fma.rn.f32 	%f34, %f22, %f31, %f33;
	mul.f32 	%f35, %f20, %f34;
	mul.f32 	%f36, %f21, %f34;
	mul.f32 	%f37, %f22, %f34;
	sub.f32 	%f38, %f25, %f35;
	sub.f32 	%f39, %f28, %f36;
	sub.f32 	%f40, %f31, %f37;
	sub.f32 	%f41, %f5, %f4;
	mul.f32 	%f42, %f7, %f41;
	mul.f32 	%f43, %f20, %f42;
	mul.f32 	%f44, %f21, %f42;
	mul.f32 	%f45, %f22, %f42;
	cvta.to.global.u64 	%rd14, %rd3;
	add.s64 	%rd15, %rd14, %rd7;
	ld.global.f32 	%f46, [%rd15];
	sub.f32 	%f47, %f46, %f43;
	ld.global.f32 	%f48, [%rd15+4];
	sub.f32 	%f49, %f48, %f44;
	ld.global.f32 	%f50, [%rd15+8];
	sub.f32 	%f51, %f50, %f45;
	fma.rn.f32 	%f52, %f8, %f25, %f47;
	fma.rn.f32 	%f53, %f8, %f28, %f49;
	fma.rn.f32 	%f54, %f8, %f31, %f51;
	fma.rn.f32 	%f55, %f9, %f38, %f52;
	fma.rn.f32 	%f56, %f9, %f39, %f53;
	fma.rn.f32 	%f57, %f9, %f40, %f54;
	fma.rn.f32 	%f58, %f10, %f1, %f55;
	st.global.f32 	[%rd15], %f58;
	fma.rn.f32 	%f59, %f10, %f2, %f56;
	st.global.f32 	[%rd15+4], %f59;
	fma.rn.f32 	%f60, %f10, %f3, %f57;
	st.global.f32 	[%rd15+8], %f60;
$L__BB6_3:
	ret;

}
	// .globl	_Z14LifespanKernelP6float3S0_PfP6float4j
.visible .entry _Z14LifespanKernelP6float3S0_PfP6float4j(
	.param .u64 .ptr .align 1 _Z14LifespanKernelP6float3S0_PfP6float4j_param_0,
	.param .u64 .ptr .align 1 _Z14LifespanKernelP6float3S0_PfP6float4j_param_1,
	.param .u64 .ptr .align 1 _Z14LifespanKernelP6float3S0_PfP6float4j_param_2,
	.param .u64 .ptr .align 1 _Z14LifespanKernelP6float3S0_PfP6float4j_param_3,
	.param .u32 _Z14LifespanKernelP6float3S0_PfP6float4j_param_4
)
{
	.local .align 8 .b8 	__local_depot7[48];
	.reg .b64 	%SP;
	.reg .b64 	%SPL;
	.reg .pred 	%p<251>;
	.reg .b32 	%r<4783>;
	.reg .b32 	%f<22>;
	.reg .b64 	%rd<121>;

	mov.u64 	%SPL, __local_depot7;
	ld.param.u32 	%r2158, [_Z14LifespanKernelP6float3S0_PfP6float4j_param_4];
	add.u64 	%rd1, %SPL, 0;
	add.u64 	%rd2, %SPL, 0;
	add.u64 	%rd3, %SPL, 0;
	add.u64 	%rd4, %SPL, 0;
	mov.u32 	%r2159, %ctaid.x;
	mov.u32 	%r2160, %ntid.x;
	mov.u32 	%r2161, %tid.x;
	mad.lo.s32 	%r1, %r2159, %r2160, %r2161;
	setp.ge.u32 	%p1, %r1, %r2158;
	@%p1 bra 	$L__BB7_464;
	ld.param.u64 	%rd113, [_Z14LifespanKernelP6float3S0_PfP6float4j_param_2];
	cvta.to.global.u64 	%rd45, %rd113;
	mul.wide.u32 	%rd46, %r1, 4;
	add.s64 	%rd47, %rd45, %rd46;
	ld.global.f32 	%f6, [%rd47];
	add.f32 	%f21, %f6, 0fBC23D70A;
	st.global.f32 	[%rd47], %f21;
	setp.geu.f32 	%p2, %f21, 0f00000000;
	@%p2 bra 	$L__BB7_463;
	cvt.rn.f32.u32 	%f7, %r1;
	// begin inline asm
	mov.u64 	%rd48, %clock64;
	// end inline asm
	cvt.rzi.u64.f32 	%rd117, %f7;
	cvt.u32.u64 	%r2162, %rd48;
	xor.b32  	%r2163, %r2162, -1429050551;
	mul.lo.s32 	%r2164, %r2163, 1099087573;
	{ .reg .b32 tmp; mov.b64 {tmp, %r2165}, %rd48; }
	xor.b32  	%r2166, %r2165, -136515619;
	mul.lo.s32 	%r2167, %r2166, -1703105765;
	add.s32 	%r2168, %r2164, %r2167;
	add.s32 	%r2, %r2168, 6615241;
	add.s32 	%r3670, %r2164, 123456789;
	st.local.v2.u32 	[%rd4], {%r2, %r3670};
	xor.b32  	%r2169, %r2164, 362436069;
	add.s32 	%r2170, %r2167, 521288629;
	st.local.v2.u32 	[%rd4+8], {%r2169, %r2170};
	xor.b32  	%r2171, %r2167, 88675123;
	add.s32 	%r3666, %r2164, 5783321;
	st.local.v2.u32 	[%rd4+16], {%r2171, %r3666};
	setp.eq.s64 	%p3, %rd117, 0;
	@%p3 bra 	$L__BB7_117;
	mov.b32 	%r3653, 0;
$L__BB7_4:
	mov.u64 	%rd6, %rd117;
	and.b64  	%rd7, %rd6, 3;
	setp.eq.s64 	%p4, %rd7, 0;
	@%p4 bra 	$L__BB7_116;
	mul.wide.u32 	%rd49, %r3653, 3200;
	mov.u64 	%rd50, precalc_xorwow_matrix;
	add.s64 	%rd8, %rd50, %rd49;
	mov.b32 	%r3666, 0;
	mov.u32 	%r3667, %r3666;
	mov.u32 	%r3668, %r3666;
	mov.u32 	%r3669, %r3666;
	mov.u32 	%r3670, %r3666;
	mov.u32 	%r3659, %r3666;
$L__BB7_6:
	mul.wide.u32 	%rd51, %r3659, 4;
	add.s64 	%rd52, %rd4, %rd51;
	ld.local.u32 	%r14, [%rd52+4];
	shl.b32 	%r15, %r3659, 5;
	mov.b32 	%r3665, 0;
$L__BB7_7:
	.pragma "nounroll";
	shr.u32 	%r2175, %r14, %r3665;
	and.b32  	%r2176, %r2175, 1;
	setp.eq.b32 	%p5, %r2176, 1;
	not.pred 	%p6, %p5;
	add.s32 	%r2177, %r15, %r3665;
	mul.lo.s32 	%r2178, %r2177, 5;
	mul.wide.u32 	%rd53, %r2178, 4;
	add.s64 	%rd9, %rd8, %rd53;
	@%p6 bra 	$L__BB7_9;
	ld.global.u32 	%r2179, [%rd9];
	xor.b32  	%r3670, %r3670, %r2179;
	ld.global.u32 	%r2180, [%rd9+4];
	xor.b32  	%r3669, %r3669, %r2180;
	ld.global.u32 	%r2181, [%rd9+8];
	xor.b32  	%r3668, %r3668, %r2181;
	ld.global.u32 	%r2182, [%rd9+12];
	xor.b32  	%r3667, %r3667, %r2182;
	ld.global.u32 	%r2183, [%rd9+16];
	xor.b32  	%r3666, %r3666, %r2183;
$L__BB7_9:
	and.b32  	%r2185, %r2175, 2;
	setp.eq.s32 	%p7, %r2185, 0;
	@%p7 bra 	$L__BB7_11;
	ld.global.u32 	%r2186, [%rd9+20];
	xor.b32  	%r3670, %r3670, %r2186;
	ld.global.u32 	%r2187, [%rd9+24];
	xor.b32  	%r3669, %r3669, %r2187;
	ld.global.u32 	%r2188, [%rd9+28];
	xor.b32  	%r3668, %r3668, %r2188;
	ld.global.u32 	%r2189, [%rd9+32];
	xor.b32  	%r3667, %r3667, %r2189;
	ld.global.u32 	%r2190, [%rd9+36];
	xor.b32  	%r3666, %r3666, %r2190;
$L__BB7_11:
	and.b32  	%r2192, %r2175, 4;
	setp.eq.s32 	%p8, %r2192, 0;
	@%p8 bra 	$L__BB7_13;
	ld.global.u32 	%r2193, [%rd9+40];
	xor.b32  	%r3670, %r3670, %r2193;
	ld.global.u32 	%r2194, [%rd9+44];
	xor.b32  	%r3669, %r3669, %r2194;
	ld.global.u32 	%r2195, [%rd9+48];
	xor.b32  	%r3668, %r3668, %r2195;
	ld.global.u32 	%r2196, [%rd9+52];
	xor.b32  	%r3667, %r3667, %r2196;
	ld.global.u32 	%r2197, [%rd9+56];
	xor.b32  	%r3666, %r3666, %r2197;
$L__BB7_13:
	and.b32  	%r2199, %r2175, 8;
	setp.eq.s32 	%p9, %r2199, 0;
	@%p9 bra 	$L__BB7_15;
	ld.global.u32 	%r2200, [%rd9+60];
	xor.b32  	%r3670, %r3670, %r2200;
	ld.global.u32 	%r2201, [%rd9+64];
	xor.b32  	%r3669, %r3669, %r2201;
	ld.global.u32 	%r2202, [%rd9+68];
	xor.b32  	%r3668, %r3668, %r2202;
	ld.global.u32 	%r2203, [%rd9+72];
	xor.b32  	%r3667, %r3667, %r2203;
	ld.global.u32 	%r2204, [%rd9+76];
	xor.b32  	%r3666, %r3666, %r2204;
$L__BB7_15:
	and.b32  	%r2206, %r2175, 16;
	setp.eq.s32 	%p10, %r2206, 0;
	@%p10 bra 	$L__BB7_17;
	ld.global.u32 	%r2207, [%rd9+80];
	xor.b32  	%r3670, %r3670, %r2207;
	ld.global.u32 	%r2208, [%rd9+84];
	xor.b32  	%r3669, %r3669, %r2208;
	ld.global.u32 	%r2209, [%rd9+88];
	xor.b32  	%r3668, %r3668, %r2209;
	ld.global.u32 	%r2210, [%rd9+92];
	xor.b32  	%r3667, %r3667, %r2210;
	ld.global.u32 	%r2211, [%rd9+96];
	xor.b32  	%r3666, %r3666, %r2211;
$L__BB7_17:
	and.b32  	%r2213, %r2175, 32;
	setp.eq.s32 	%p11, %r2213, 0;
	@%p11 bra 	$L__BB7_19;
	ld.global.u32 	%r2214, [%rd9+100];
	xor.b32  	%r3670, %r3670, %r2214;
	ld.global.u32 	%r2215, [%rd9+104];
	xor.b32  	%r3669, %r3669, %r2215;
	ld.global.u32 	%r2216, [%rd9+108];
	xor.b32  	%r3668, %r3668, %r2216;
	ld.global.u32 	%r2217, [%rd9+112];
	xor.b32  	%r3667, %r3667, %r2217;
	ld.global.u32 	%r2218, [%rd9+116];
	xor.b32  	%r3666, %r3666, %r2218;
$L__BB7_19:
	and.b32  	%r2220, %r2175, 64;
	setp.eq.s32 	%p12, %r2220, 0;
	@%p12 bra 	$L__BB7_21;
	ld.global.u32 	%r2221, [%rd9+120];
	xor.b32  	%r3670, %r3670, %r2221;
	ld.global.u32 	%r2222, [%rd9+124];
	xor.b32  	%r3669, %r3669, %r2222;
	ld.global.u32 	%r2223, [%rd9+128];
	xor.b32  	%r3668, %r3668, %r2223;
	ld.global.u32 	%r2224, [%rd9+132];
	xor.b32  	%r3667, %r3667, %r2224;
	ld.global.u32 	%r2225, [%rd9+136];
	xor.b32  	%r3666, %r3666, %r2225;
$L__BB7_21:
	and.b32  	%r2227, %r2175, 128;
	setp.eq.s32 	%p13, %r2227, 0;
	@%p13 bra 	$L__BB7_23;
	ld.global.u32 	%r2228, [%rd9+140];
	xor.b32  	%r3670, %r3670, %r2228;
	ld.global.u32 	%r2229, [%rd9+144];
	xor.b32  	%r3669, %r3669, %r2229;
	ld.global.u32 	%r2230, [%rd9+148];
	xor.b32  	%r3668, %r3668, %r2230;
	ld.global.u32 	%r2231, [%rd9+152];
	xor.b32  	%r3667, %r3667, %r2231;
	ld.global.u32 	%r2232, [%rd9+156];
	xor.b32  	%r3666, %r3666, %r2232;
$L__BB7_23:
	and.b32  	%r2234, %r2175, 256;
	setp.eq.s32 	%p14, %r2234, 0;
	@%p14 bra 	$L__BB7_25;
	ld.global.u32 	%r2235, [%rd9+160];
	xor.b32  	%r3670, %r3670, %r2235;
	ld.global.u32 	%r2236, [%rd9+164];
	xor.b32  	%r3669, %r3669, %r2236;
	ld.global.u32 	%r2237, [%rd9+168];
	xor.b32  	%r3668, %r3668, %r2237;
	ld.global.u32 	%r2238, [%rd9+172];
	xor.b32  	%r3667, %r3667, %r2238;
	ld.global.u32 	%r2239, [%rd9+176];
	xor.b32  	%r3666, %r3666, %r2239;
$L__BB7_25:
	and.b32  	%r2241, %r2175, 512;
	setp.eq.s32 	%p15, %r2241, 0;
	@%p15 bra 	$L__BB7_27;
	ld.global.u32 	%r2242, [%rd9+180];
	xor.b32  	%r3670, %r3670, %r2242;
	ld.global.u32 	%r2243, [%rd9+184];
	xor.b32  	%r3669, %r3669, %r2243;
	ld.global.u32 	%r2244, [%rd9+188];
	xor.b32  	%r3668, %r3668, %r2244;
	ld.global.u32 	%r2245, [%rd9+192];
	xor.b32  	%r3667, %r3667, %r2245;
	ld.global.u32 	%r2246, [%rd9+196];
	xor.b32  	%r3666, %r3666, %r2246;
$L__BB7_27:
	and.b32  	%r2248, %r2175, 1024;
	setp.eq.s32 	%p16, %r2248, 0;
	@%p16 bra 	$L__BB7_29;
	ld.global.u32 	%r2249, [%rd9+200];
	xor.b32  	%r3670, %r3670, %r2249;
	ld.global.u32 	%r2250, [%rd9+204];
	xor.b32  	%r3669, %r3669, %r2250;
	ld.global.u32 	%r2251, [%rd9+208];
	xor.b32  	%r3668, %r3668, %r2251;
	ld.global.u32 	%r2252, [%rd9+212];
	xor.b32  	%r3667, %r3667, %r2252;
	ld.global.u32 	%r2253, [%rd9+216];
	xor.b32  	%r3666, %r3666, %r2253;
$L__BB7_29:
	and.b32  	%r2255, %r2175, 2048;
	setp.eq.s32 	%p17, %r2255, 0;
	@%p17 bra 	$L__BB7_31;
	ld.global.u32 	%r2256, [%rd9+220];
	xor.b32  	%r3670, %r3670, %r2256;
	ld.global.u32 	%r2257, [%rd9+224];
	xor.b32  	%r3669, %r3669, %r2257;
	ld.global.u32 	%r2258, [%rd9+228];
	xor.b32  	%r3668, %r3668, %r2258;
	ld.global.u32 	%r2259, [%rd9+232];
	xor.b32  	%r3667, %r3667, %r2259;
	ld.global.u32 	%r2260, [%rd9+236];
	xor.b32  	%r3666, %r3666, %r2260;
$L__BB7_31:
	and.b32  	%r2262, %r2175, 4096;
	setp.eq.s32 	%p18, %r2262, 0;
	@%p18 bra 	$L__BB7_33;
	ld.global.u32 	%r2263, [%rd9+240];
	xor.b32  	%r3670, %r3670, %r2263;
	ld.global.u32 	%r2264, [%rd9+244];
	xor.b32  	%r3669, %r3669, %r2264;
	ld.global.u32 	%r2265, [%rd9+248];
	xor.b32  	%r3668, %r3668, %r2265;
	ld.global.u32 	%r2266, [%rd9+252];
	xor.b32  	%r3667, %r3667, %r2266;
	ld.global.u32 	%r2267, [%rd9+256];
	xor.b32  	%r3666, %r3666, %r2267;
$L__BB7_33:
	and.b32  	%r2269, %r2175, 8192;
	setp.eq.s32 	%p19, %r2269, 0;
	@%p19 bra 	$L__BB7_35;
	ld.global.u32 	%r2270, [%rd9+260];
	xor.b32  	%r3670, %r3670, %r2270;
	ld.global.u32 	%r2271, [%rd9+264];
	xor.b32  	%r3669, %r3669, %r2271;
	ld.global.u32 	%r2272, [%rd9+268];
	xor.b32  	%r3668, %r3668, %r2272;
	ld.global.u32 	%r2273, [%rd9+272];
	xor.b32  	%r3667, %r3667, %r2273;
	ld.global.u32 	%r2274, [%rd9+276];
	xor.b32  	%r3666, %r3666, %r2274;
$L__BB7_35:
	and.b32  	%r2276, %r2175, 16384;
	setp.eq.s32 	%p20, %r2276, 0;
	@%p20 bra 	$L__BB7_37;
	ld.global.u32 	%r2277, [%rd9+280];
	xor.b32  	%r3670, %r3670, %r2277;
	ld.global.u32 	%r2278, [%rd9+284];
	xor.b32  	%r3669, %r3669, %r2278;
	ld.global.u32 	%r2279, [%rd9+288];
	xor.b32  	%r3668, %r3668, %r2279;
	ld.global.u32 	%r2280, [%rd9+292];
	xor.b32  	%r3667, %r3667, %r2280;
	ld.global.u32 	%r2281, [%rd9+296];
	xor.b32  	%r3666, %r3666, %r2281;
$L__BB7_37:
	and.b32  	%r2283, %r2175, 32768;
	setp.eq.s32 	%p21, %r2283, 0;
	@%p21 bra 	$L__BB7_39;
	ld.global.u32 	%r2284, [%rd9+300];
	xor.b32  	%r3670, %r3670, %r2284;
	ld.global.u32 	%r2285, [%rd9+304];
	xor.b32  	%r3669, %r3669, %r2285;
	ld.global.u32 	%r2286, [%rd9+308];
	xor.b32  	%r3668, %r3668, %r2286;
	ld.global.u32 	%r2287, [%rd9+312];
	xor.b32  	%r3667, %r3667, %r2287;
	ld.global.u32 	%r2288, [%rd9+316];
	xor.b32  	%r3666, %r3666, %r2288;
$L__BB7_39:
	add.s32 	%r3665, %r3665, 16;
	setp.ne.s32 	%p22, %r3665, 32;
	@%p22 bra 	$L__BB7_7;
	mad.lo.s32 	%r2289, %r3659, -31, %r15;
	add.s32 	%r3659, %r2289, 1;
	setp.ne.s32 	%p23, %r3659, 5;
	@%p23 bra 	$L__BB7_6;
	st.local.u32 	[%rd4+4], %r3670;
	st.local.v2.u32 	[%rd4+8], {%r3669, %r3668};
	st.local.v2.u32 	[%rd4+16], {%r3667, %r3666};
	setp.eq.s64 	%p24, %rd7, 1;
	@%p24 bra 	$L__BB7_116;
	mov.b32 	%r3666, 0;
	mov.u32 	%r3759, %r3666;
	mov.u32 	%r3760, %r3666;
	mov.u32 	%r3761, %r3666;
	mov.u32 	%r3670, %r3666;
	mov.u32 	%r3751, %r3666;
$L__BB7_43:
	mul.wide.u32 	%rd54, %r3751, 4;
	add.s64 	%rd55, %rd4, %rd54;
	ld.local.u32 	%r190, [%rd55+4];
	shl.b32 	%r191, %r3751, 5;
	mov.b32 	%r3757, 0;
$L__BB7_44:
	.pragma "nounroll";
	shr.u32 	%r2292, %r190, %r3757;
	and.b32  	%r2293, %r2292, 1;
	setp.eq.b32 	%p25, %r2293, 1;
	not.pred 	%p26, %p25;
	add.s32 	%r2294, %r191, %r3757;
	mul.lo.s32 	%r2295, %r2294, 5;
	mul.wide.u32 	%rd56, %r2295, 4;
	add.s64 	%rd10, %rd8, %rd56;
	@%p26 bra 	$L__BB7_46;
	ld.global.u32 	%r2296, [%rd10];
	xor.b32  	%r3670, %r3670, %r2296;
	ld.global.u32 	%r2297, [%rd10+4];
	xor.b32  	%r3761, %r3761, %r2297;
	ld.global.u32 	%r2298, [%rd10+8];
	xor.b32  	%r3760, %r3760, %r2298;
	ld.global.u32 	%r2299, [%rd10+12];
	xor.b32  	%r3759, %r3759, %r2299;
	ld.global.u32 	%r2300, [%rd10+16];
	xor.b32  	%r3666, %r3666, %r2300;
$L__BB7_46:
	and.b32  	%r2302, %r2292, 2;
	setp.eq.s32 	%p27, %r2302, 0;
	@%p27 bra 	$L__BB7_48;
	ld.global.u32 	%r2303, [%rd10+20];
	xor.b32  	%r3670, %r3670, %r2303;
	ld.global.u32 	%r2304, [%rd10+24];
	xor.b32  	%r3761, %r3761, %r2304;
	ld.global.u32 	%r2305, [%rd10+28];
	xor.b32  	%r3760, %r3760, %r2305;
	ld.global.u32 	%r2306, [%rd10+32];
	xor.b32  	%r3759, %r3759, %r2306;
	ld.global.u32 	%r2307, [%rd10+36];
	xor.b32  	%r3666, %r3666, %r2307;
$L__BB7_48:
	and.b32  	%r2309, %r2292, 4;
	setp.eq.s32 	%p28, %r2309, 0;
	@%p28 bra 	$L__BB7_50;
	ld.global.u32 	%r2310, [%rd10+40];
	xor.b32  	%r3670, %r3670, %r2310;
	ld.global.u32 	%r2311, [%rd10+44];
	xor.b32  	%r3761, %r3761, %r2311;
	ld.global.u32 	%r2312, [%rd10+48];
	xor.b32  	%r3760, %r3760, %r2312;
	ld.global.u32 	%r2313, [%rd10+52];
	xor.b32  	%r3759, %r3759, %r2313;
	ld.global.u32 	%r2314, [%rd10+56];
	xor.b32  	%r3666, %r3666, %r2314;
$L__BB7_50:
	and.b32  	%r2316, %r2292, 8;
	setp.eq.s32 	%p29, %r2316, 0;
	@%p29 bra 	$L__BB7_52;
	ld.global.u32 	%r2317, [%rd10+60];
	xor.b32  	%r3670, %r3670, %r2317;
	ld.global.u32 	%r2318, [%rd10+64];
	xor.b32  	%r3761, %r3761, %r2318;
	ld.global.u32 	%r2319, [%rd10+68];
	xor.b32  	%r3760, %r3760, %r2319;
	ld.global.u32 	%r2320, [%rd10+72];
	xor.b32  	%r3759, %r3759, %r2320;
	ld.global.u32 	%r2321, [%rd10+76];
	xor.b32  	%r3666, %r3666, %r2321;
$L__BB7_52:
	and.b32  	%r2323, %r2292, 16;
	setp.eq.s32 	%p30, %r2323, 0;
	@%p30 bra 	$L__BB7_54;
	ld.global.u32 	%r2324, [%rd10+80];
	xor.b32  	%r3670, %r3670, %r2324;
	ld.global.u32 	%r2325, [%rd10+84];
	xor.b32  	%r3761, %r3761, %r2325;
	ld.global.u32 	%r2326, [%rd10+88];
	xor.b32  	%r3760, %r3760, %r2326;
	ld.global.u32 	%r2327, [%rd10+92];
	xor.b32  	%r3759, %r3759, %r2327;
	ld.global.u32 	%r2328, [%rd10+96];
	xor.b32  	%r3666, %r3666, %r2328;
$L__BB7_54:
	and.b32  	%r2330, %r2292, 32;
	setp.eq.s32 	%p31, %r2330, 0;
	@%p31 bra 	$L__BB7_56;
	ld.global.u32 	%r2331, [%rd10+100];
	xor.b32  	%r3670, %r3670, %r2331;
	ld.global.u32 	%r2332, [%rd10+104];
	xor.b32  	%r3761, %r3761, %r2332;
	ld.global.u32 	%r2333, [%rd10+108];
	xor.b32  	%r3760, %r3760, %r2333;
	ld.global.u32 	%r2334, [%rd10+112];
	xor.b32  	%r3759, %r3759, %r2334;
	ld.global.u32 	%r2335, [%rd10+116];
	xor.b32  	%r3666, %r3666, %r2335;
$L__BB7_56:
	and.b32  	%r2337, %r2292, 64;
	setp.eq.s32 	%p32, %r2337, 0;
	@%p32 bra 	$L__BB7_58;
	ld.global.u32 	%r2338, [%rd10+120];
	xor.b32  	%r3670, %r3670, %r2338;
	ld.global.u32 	%r2339, [%rd10+124];
	xor.b32  	%r3761, %r3761, %r2339;
	ld.global.u32 	%r2340, [%rd10+128];
	xor.b32  	%r3760, %r3760, %r2340;
	ld.global.u32 	%r2341, [%rd10+132];
	xor.b32  	%r3759, %r3759, %r2341;
	ld.global.u32 	%r2342, [%rd10+136];
	xor.b32  	%r3666, %r3666, %r2342;
$L__BB7_58:
	and.b32  	%r2344, %r2292, 128;
	setp.eq.s32 	%p33, %r2344, 0;
	@%p33 bra 	$L__BB7_60;
	ld.global.u32 	%r2345, [%rd10+140];
	xor.b32  	%r3670, %r3670, %r2345;
	ld.global.u32 	%r2346, [%rd10+144];
	xor.b32  	%r3761, %r3761, %r2346;
	ld.global.u32 	%r2347, [%rd10+148];
	xor.b32  	%r3760, %r3760, %r2347;
	ld.global.u32 	%r2348, [%rd10+152];
	xor.b32  	%r3759, %r3759, %r2348;
	ld.global.u32 	%r2349, [%rd10+156];
	xor.b32  	%r3666, %r3666, %r2349;
$L__BB7_60:
	and.b32  	%r2351, %r2292, 256;
	setp.eq.s32 	%p34, %r2351, 0;
	@%p34 bra 	$L__BB7_62;
	ld.global.u32 	%r2352, [%rd10+160];
	xor.b32  	%r3670, %r3670, %r2352;
	ld.global.u32 	%r2353, [%rd10+164];
	xor.b32  	%r3761, %r3761, %r2353;
	ld.global.u32 	%r2354, [%rd10+168];
	xor.b32  	%r3760, %r3760, %r2354;
	ld.global.u32 	%r2355, [%rd10+172];
	xor.b32  	%r3759, %r3759, %r2355;
	ld.global.u32 	%r2356, [%rd10+176];
	xor.b32  	%r3666, %r3666, %r2356;
$L__BB7_62:
	and.b32  	%r2358, %r2292, 512;
	setp.eq.s32 	%p35, %r2358, 0;
	@%p35 bra 	$L__BB7_64;
	ld.global.u32 	%r2359, [%rd10+180];
	xor.b32  	%r3670, %r3670, %r2359;
	ld.global.u32 	%r2360, [%rd10+184];
	xor.b32  	%r3761, %r3761, %r2360;
	ld.global.u32 	%r2361, [%rd10+188];
	xor.b32  	%r3760, %r3760, %r2361;
	ld.global.u32 	%r2362, [%rd10+192];
	xor.b32  	%r3759, %r3759, %r2362;
	ld.global.u32 	%r2363, [%rd10+196];
	xor.b32  	%r3666, %r3666, %r2363;
$L__BB7_64:
	and.b32  	%r2365, %r2292, 1024;
	setp.eq.s32 	%p36, %r2365, 0;
	@%p36 bra 	$L__BB7_66;
	ld.global.u32 	%r2366, [%rd10+200];
	xor.b32  	%r3670, %r3670, %r2366;
	ld.global.u32 	%r2367, [%rd10+204];
	xor.b32  	%r3761, %r3761, %r2367;
	ld.global.u32 	%r2368, [%rd10+208];
	xor.b32  	%r3760, %r3760, %r2368;
	ld.global.u32 	%r2369, [%rd10+212];
	xor.b32  	%r3759, %r3759, %r2369;
	ld.global.u32 	%r2370, [%rd10+216];
	xor.b32  	%r3666, %r3666, %r2370;
$L__BB7_66:
	and.b32  	%r2372, %r2292, 2048;
	setp.eq.s32 	%p37, %r2372, 0;
	@%p37 bra 	$L__BB7_68;
	ld.global.u32 	%r2373, [%rd10+220];
	xor.b32  	%r3670, %r3670, %r2373;
	ld.global.u32 	%r2374, [%rd10+224];
	xor.b32  	%r3761, %r3761, %r2374;
	ld.global.u32 	%r2375, [%rd10+228];
	xor.b32  	%r3760, %r3760, %r2375;
	ld.global.u32 	%r2376, [%rd10+232];
	xor.b32  	%r3759, %r3759, %r2376;
	ld.global.u32 	%r2377, [%rd10+236];
	xor.b32  	%r3666, %r3666, %r2377;
$L__BB7_68:
	and.b32  	%r2379, %r2292, 4096;
	setp.eq.s32 	%p38, %r2379, 0;
	@%p38 bra 	$L__BB7_70;
	ld.global.u32 	%r2380, [%rd10+240];
	xor.b32  	%r3670, %r3670, %r2380;
	ld.global.u32 	%r2381, [%rd10+244];
	xor.b32  	%r3761, %r3761, %r2381;
	ld.global.u32 	%r2382, [%rd10+248];
	xor.b32  	%r3760, %r3760, %r2382;
	ld.global.u32 	%r2383, [%rd10+252];
	xor.b32  	%r3759, %r3759, %r2383;
	ld.global.u32 	%r2384, [%rd10+256];
	xor.b32  	%r3666, %r3666, %r2384;
$L__BB7_70:
	and.b32  	%r2386, %r2292, 8192;
	setp.eq.s32 	%p39, %r2386, 0;
	@%p39 bra 	$L__BB7_72;
	ld.global.u32 	%r2387, [%rd10+260];
	xor.b32  	%r3670, %r3670, %r2387;
	ld.global.u32 	%r2388, [%rd10+264];
	xor.b32  	%r3761, %r3761, %r2388;
	ld.global.u32 	%r2389, [%rd10+268];
	xor.b32  	%r3760, %r3760, %r2389;
	ld.global.u32 	%r2390, [%rd10+272];
	xor.b32  	%r3759, %r3759, %r2390;
	ld.global.u32 	%r2391, [%rd10+276];
	xor.b32  	%r3666, %r3666, %r2391;
$L__BB7_72:
	and.b32  	%r2393, %r2292, 16384;
	setp.eq.s32 	%p40, %r2393, 0;
	@%p40 bra 	$L__BB7_74;
	ld.global.u32 	%r2394, [%rd10+280];
	xor.b32  	%r3670, %r3670, %r2394;
	ld.global.u32 	%r2395, [%rd10+284];
	xor.b32  	%r3761, %r3761, %r2395;
	ld.global.u32 	%r2396, [%rd10+288];
	xor.b32  	%r3760, %r3760, %r2396;
	ld.global.u32 	%r2397, [%rd10+292];
	xor.b32  	%r3759, %r3759, %r2397;
	ld.global.u32 	%r2398, [%rd10+296];
	xor.b32  	%r3666, %r3666, %r2398;
$L__BB7_74:
	and.b32  	%r2400, %r2292, 32768;
	setp.eq.s32 	%p41, %r2400, 0;
	@%p41 bra 	$L__BB7_76;
	ld.global.u32 	%r2401, [%rd10+300];
	xor.b32  	%r3670, %r3670, %r2401;
	ld.global.u32 	%r2402, [%rd10+304];
	xor.b32  	%r3761, %r3761, %r2402;
	ld.global.u32 	%r2403, [%rd10+308];
	xor.b32  	%r3760, %r3760, %r2403;
	ld.global.u32 	%r2404, [%rd10+312];
	xor.b32  	%r3759, %r3759, %r2404;
	ld.global.u32 	%r2405, [%rd10+316];
	xor.b32  	%r3666, %r3666, %r2405;
$L__BB7_76:
	add.s32 	%r3757, %r3757, 16;
	setp.ne.s32 	%p42, %r3757, 32;
	@%p42 bra 	$L__BB7_44;
	mad.lo.s32 	%r2406, %r3751, -31, %r191;
	add.s32 	%r3751, %r2406, 1;
	setp.ne.s32 	%p43, %r3751, 5;
	@%p43 bra 	$L__BB7_43;
	st.local.u32 	[%rd4+4], %r3670;
	st.local.v2.u32 	[%rd4+8], {%r3761, %r3760};
	st.local.v2.u32 	[%rd4+16], {%r3759, %r3666};
	setp.ne.s64 	%p44, %rd7, 3;
	@%p44 bra 	$L__BB7_116;
	mov.b32 	%r3666, 0;
	mov.u32 	%r3851, %r3666;
	mov.u32 	%r3852, %r3666;
	mov.u32 	%r3853, %r3666;
	mov.u32 	%r3670, %r3666;
	mov.u32 	%r3843, %r3666;
$L__BB7_80:
	mul.wide.u32 	%rd57, %r3843, 4;
	add.s64 	%rd58, %rd4, %rd57;
	ld.local.u32 	%r366, [%rd58+4];
	shl.b32 	%r367, %r3843, 5;
	mov.b32 	%r3849, 0;
$L__BB7_81:
	.pragma "nounroll";
	shr.u32 	%r2409, %r366, %r3849;
	and.b32  	%r2410, %r2409, 1;
	setp.eq.b32 	%p45, %r2410, 1;
	not.pred 	%p46, %p45;
	add.s32 	%r2411, %r367, %r3849;
	mul.lo.s32 	%r2412, %r2411, 5;
	mul.wide.u32 	%rd59, %r2412, 4;
	add.s64 	%rd11, %rd8, %rd59;
	@%p46 bra 	$L__BB7_83;
	ld.global.u32 	%r2413, [%rd11];
	xor.b32  	%r3670, %r3670, %r2413;
	ld.global.u32 	%r2414, [%rd11+4];
	xor.b32  	%r3853, %r3853, %r2414;
	ld.global.u32 	%r2415, [%rd11+8];
	xor.b32  	%r3852, %r3852, %r2415;
	ld.global.u32 	%r2416, [%rd11+12];
	xor.b32  	%r3851, %r3851, %r2416;
	ld.global.u32 	%r2417, [%rd11+16];
	xor.b32  	%r3666, %r3666, %r2417;
$L__BB7_83:
	and.b32  	%r2419, %r2409, 2;
	setp.eq.s32 	%p47, %r2419, 0;
	@%p47 bra 	$L__BB7_85;
	ld.global.u32 	%r2420, [%rd11+20];
	xor.b32  	%r3670, %r3670, %r2420;
	ld.global.u32 	%r2421, [%rd11+24];
	xor.b32  	%r3853, %r3853, %r2421;
	ld.global.u32 	%r2422, [%rd11+28];
	xor.b32  	%r3852, %r3852, %r2422;
	ld.global.u32 	%r2423, [%rd11+32];
	xor.b32  	%r3851, %r3851, %r2423;
	ld.global.u32 	%r2424, [%rd11+36];
	xor.b32  	%r3666, %r3666, %r2424;
$L__BB7_85:
	and.b32  	%r2426, %r2409, 4;
	setp.eq.s32 	%p48, %r2426, 0;
	@%p48 bra 	$L__BB7_87;
	ld.global.u32 	%r2427, [%rd11+40];
	xor.b32  	%r3670, %r3670, %r2427;
	ld.global.u32 	%r2428, [%rd11+44];
	xor.b32  	%r3853, %r3853, %r2428;
	ld.global.u32 	%r2429, [%rd11+48];
	xor.b32  	%r3852, %r3852, %r2429;
	ld.global.u32 	%r2430, [%rd11+52];
	xor.b32  	%r3851, %r3851, %r2430;
	ld.global.u32 	%r2431, [%rd11+56];
	xor.b32  	%r3666, %r3666, %r2431;
$L__BB7_87:
	and.b32  	%r2433, %r2409, 8;
	setp.eq.s32 	%p49, %r2433, 0;
	@%p49 bra 	$L__BB7_89;
	ld.global.u32 	%r2434, [%rd11+60];
	xor.b32  	%r3670, %r3670, %r2434;
	ld.global.u32 	%r2435, [%rd11+64];
	xor.b32  	%r3853, %r3853, %r2435;
	ld.global.u32 	%r2436, [%rd11+68];
	xor.b32  	%r3852, %r3852, %r2436;
	ld.global.u32 	%r2437, [%rd11+72];
	xor.b32  	%r3851, %r3851, %r2437;
	ld.global.u32 	%r2438, [%rd11+76];
	xor.b32  	%r3666, %r3666, %r2438;
$L__BB7_89:
	and.b32  	%r2440, %r2409, 16;
	setp.eq.s32 	%p50, %r2440, 0;
	@%p50 bra 	$L__BB7_91;
	ld.global.u32 	%r2441, [%rd11+80];
	xor.b32  	%r3670, %r3670, %r2441;
	ld.global.u32 	%r2442, [%rd11+84];
	xor.b32  	%r3853, %r3853, %r2442;
	ld.global.u32 	%r2443, [%rd11+88];
	xor.b32  	%r3852, %r3852, %r2443;
	ld.global.u32 	%r2444, [%rd11+92];
	xor.b32  	%r3851, %r3851, %r2444;
	ld.global.u32 	%r2445, [%rd11+96];
	xor.b32  	%r3666, %r3666, %r2445;
$L__BB7_91:
	and.b32  	%r2447, %r2409, 32;
	setp.eq.s32 	%p51, %r2447, 0;
	@%p51 bra 	$L__BB7_93;
	ld.global.u32 	%r2448, [%rd11+100];
	xor.b32  	%r3670, %r3670, %r2448;
	ld.global.u32 	%r2449, [%rd11+104];
	xor.b32  	%r3853, %r3853, %r2449;
	ld.global.u32 	%r2450, [%rd11+108];
	xor.b32  	%r3852, %r3852, %r2450;
	ld.global.u32 	%r2451, [%rd11+112];
	xor.b32  	%r3851, %r3851, %r2451;
	ld.global.u32 	%r2452, [%rd11+116];
	xor.b32  	%r3666, %r3666, %r2452;
$L__BB7_93:
	and.b32  	%r2454, %r2409, 64;
	setp.eq.s32 	%p52, %r2454, 0;
	@%p52 bra 	$L__BB7_95;
	ld.global.u32 	%r2455, [%rd11+120];
	xor.b32  	%r3670, %r3670, %r2455;
	ld.global.u32 	%r2456, [%rd11+124];
	xor.b32  	%r3853, %r3853, %r2456;
	ld.global.u32 	%r2457, [%rd11+128];
	xor.b32  	%r3852, %r3852, %r2457;
	ld.global.u32 	%r2458, [%rd11+132];
	xor.b32  	%r3851, %r3851, %r2458;
	ld.global.u32 	%r2459, [%rd11+136];
	xor.b32  	%r3666, %r3666, %r2459;
$L__BB7_95:
	and.b32  	%r2461, %r2409, 128;
	setp.eq.s32 	%p53, %r2461, 0;
	@%p53 bra 	$L__BB7_97;
	ld.global.u32 	%r2462, [%rd11+140];
	xor.b32  	%r3670, %r3670, %r2462;
	ld.global.u32 	%r2463, [%rd11+144];
	xor.b32  	%r3853, %r3853, %r2463;
	ld.global.u32 	%r2464, [%rd11+148];
	xor.b32  	%r3852, %r3852, %r2464;
	ld.global.u32 	%r2465, [%rd11+152];
	xor.b32  	%r3851, %r3851, %r2465;
	ld.global.u32 	%r2466, [%rd11+156];
	xor.b32  	%r3666, %r3666, %r2466;
$L__BB7_97:
	and.b32  	%r2468, %r2409, 256;
	setp.eq.s32 	%p54, %r2468, 0;
	@%p54 bra 	$L__BB7_99;
	ld.global.u32 	%r2469, [%rd11+160];
	xor.b32  	%r3670, %r3670, %r2469;
	ld.global.u32 	%r2470, [%rd11+164];
	xor.b32  	%r3853, %r3853, %r2470;
	ld.global.u32 	%r2471, [%rd11+168];
	xor.b32  	%r3852, %r3852, %r2471;
	ld.global.u32 	%r2472, [%rd11+172];
	xor.b32  	%r3851, %r3851, %r2472;
	ld.global.u32 	%r2473, [%rd11+176];
	xor.b32  	%r3666, %r3666, %r2473;
$L__BB7_99:
	and.b32  	%r2475, %r2409, 512;
	setp.eq.s32 	%p55, %r2475, 0;
	@%p55 bra 	$L__BB7_101;
	ld.global.u32 	%r2476, [%rd11+180];
	xor.b32  	%r3670, %r3670, %r2476;
	ld.global.u32 	%r2477, [%rd11+184];
	xor.b32  	%r3853, %r3853, %r2477;
	ld.global.u32 	%r2478, [%rd11+188];
	xor.b32  	%r3852, %r3852, %r2478;
	ld.global.u32 	%r2479, [%rd11+192];
	xor.b32  	%r3851, %r3851, %r2479;
	ld.global.u32 	%r2480, [%rd11+196];
	xor.b32  	%r3666, %r3666, %r2480;
$L__BB7_101:
	and.b32  	%r2482, %r2409, 1024;
	setp.eq.s32 	%p56, %r2482, 0;
	@%p56 bra 	$L__BB7_103;
	ld.global.u32 	%r2483, [%rd11+200];
	xor.b32  	%r3670, %r3670, %r2483;
	ld.global.u32 	%r2484, [%rd11+204];
	xor.b32  	%r3853, %r3853, %r2484;
	ld.global.u32 	%r2485, [%rd11+208];
	xor.b32  	%r3852, %r3852, %r2485;
	ld.global.u32 	%r2486, [%rd11+212];
	xor.b32  	%r3851, %r3851, %r2486;
	ld.global.u32 	%r2487, [%rd11+216];
	xor.b32  	%r3666, %r3666, %r2487;
$L__BB7_103:
	and.b32  	%r2489, %r2409, 2048;
	setp.eq.s32 	%p57, %r2489, 0;
	@%p57 bra 	$L__BB7_105;
	ld.global.u32 	%r2490, [%rd11+220];
	xor.b32  	%r3670, %r3670, %r2490;
	ld.global.u32 	%r2491, [%rd11+224];
	xor.b32  	%r3853, %r3853, %r2491;
	ld.global.u32 	%r2492, [%rd11+228];
	xor.b32  	%r3852, %r3852, %r2492;
	ld.global.u32 	%r2493, [%rd11+232];
	xor.b32  	%r3851, %r3851, %r2493;
	ld.global.u32 	%r2494, [%rd11+236];
	xor.b32  	%r3666, %r3666, %r2494;
$L__BB7_105:
	and.b32  	%r2496, %r2409, 4096;
	setp.eq.s32 	%p58, %r2496, 0;
	@%p58 bra 	$L__BB7_107;
	ld.global.u32 	%r2497, [%rd11+240];
	xor.b32  	%r3670, %r3670, %r2497;
	ld.global.u32 	%r2498, [%rd11+244];
	xor.b32  	%r3853, %r3853, %r2498;
	ld.global.u32 	%r2499, [%rd11+248];
	xor.b32  	%r3852, %r3852, %r2499;
	ld.global.u32 	%r2500, [%rd11+252];
	xor.b32  	%r3851, %r3851, %r2500;
	ld.global.u32 	%r2501, [%rd11+256];
	xor.b32  	%r3666, %r3666, %r2501;
$L__BB7_107:
	and.b32  	%r2503, %r2409, 8192;
	setp.eq.s32 	%p59, %r2503, 0;
	@%p59 bra 	$L__BB7_109;
	ld.global.u32 	%r2504, [%rd11+260];
	xor.b32  	%r3670, %r3670, %r2504;
	ld.global.u32 	%r2505, [%rd11+264];
	xor.b32  	%r3853, %r3853, %r2505;
	ld.global.u32 	%r2506, [%rd11+268];
	xor.b32  	%r3852, %r3852, %r2506;
	ld.global.u32 	%r2507, [%rd11+272];
	xor.b32  	%r3851, %r3851, %r2507;
	ld.global.u32 	%r2508, [%rd11+276];
	xor.b32  	%r3666, %r3666, %r2508;
$L__BB7_109:
	and.b32  	%r2510, %r2409, 16384;
	setp.eq.s32 	%p60, %r2510, 0;
	@%p60 bra 	$L__BB7_111;
	ld.global.u32 	%r2511, [%rd11+280];
	xor.b32  	%r3670, %r3670, %r2511;
	ld.global.u32 	%r2512, [%rd11+284];
	xor.b32  	%r3853, %r3853, %r2512;
	ld.global.u32 	%r2513, [%rd11+288];
	xor.b32  	%r3852, %r3852, %r2513;
	ld.global.u32 	%r2514, [%rd11+292];
	xor.b32  	%r3851, %r3851, %r2514;
	ld.global.u32 	%r2515, [%rd11+296];
	xor.b32  	%r3666, %r3666, %r2515;
$L__BB7_111:
	and.b32  	%r2517, %r2409, 32768;
	setp.eq.s32 	%p61, %r2517, 0;
	@%p61 bra 	$L__BB7_113;
	ld.global.u32 	%r2518, [%rd11+300];
	xor.b32  	%r3670, %r3670, %r2518;
	ld.global.u32 	%r2519, [%rd11+304];
	xor.b32  	%r3853, %r3853, %r2519;
	ld.global.u32 	%r2520, [%rd11+308];
	xor.b32  	%r3852, %r3852, %r2520;
	ld.global.u32 	%r2521, [%rd11+312];
	xor.b32  	%r3851, %r3851, %r2521;
	ld.global.u32 	%r2522, [%rd11+316];
	xor.b32  	%r3666, %r3666, %r2522;
$L__BB7_113:
	add.s32 	%r3849, %r3849, 16;
	setp.ne.s32 	%p62, %r3849, 32;
	@%p62 bra 	$L__BB7_81;
	mad.lo.s32 	%r2523, %r3843, -31, %r367;
	add.s32 	%r3843, %r2523, 1;
	setp.ne.s32 	%p63, %r3843, 5;
	@%p63 bra 	$L__BB7_80;
	st.local.u32 	[%rd4+4], %r3670;
	st.local.v2.u32 	[%rd4+8], {%r3853, %r3852};
	st.local.v2.u32 	[%rd4+16], {%r3851, %r3666};
$L__BB7_116:
	shr.u64 	%rd117, %rd6, 2;
	add.s32 	%r3653, %r3653, 1;
	setp.gt.u64 	%p64, %rd6, 3;
	@%p64 bra 	$L__BB7_4;
$L__BB7_117:
	ld.param.u64 	%rd114, [_Z14LifespanKernelP6float3S0_PfP6float4j_param_2];
	ld.param.u64 	%rd111, [_Z14LifespanKernelP6float3S0_PfP6float4j_param_0];
	shr.u32 	%r2524, %r3670, 2;
	xor.b32  	%r2525, %r2524, %r3670;
	shl.b32 	%r2526, %r3666, 4;
	shl.b32 	%r2527, %r2525, 1;
	xor.b32  	%r2528, %r2527, %r2526;
	xor.b32  	%r2529, %r2528, %r2525;
	xor.b32  	%r2530, %r2529, %r3666;
	add.s32 	%r2531, %r2, %r2530;
	add.s32 	%r2532, %r2531, 362437;
	cvt.rn.f32.u32 	%f8, %r2532;
	fma.rn.f32 	%f9, %f8, 0f2F800000, 0f2F000000;
	fma.rn.f32 	%f10, %f9, 0f3F000000, 0f3F000000;
	cvta.to.global.u64 	%rd61, %rd114;
	mul.wide.u32 	%rd62, %r1, 4;
	add.s64 	%rd63, %rd61, %rd62;
	st.global.f32 	[%rd63], %f10;
	cvta.to.global.u64 	%rd64, %rd111;
	mul.wide.u32 	%rd65, %r1, 12;
	add.s64 	%rd66, %rd64, %rd65;
	mov.b32 	%r2533, 0;
	st.global.u32 	[%rd66], %r2533;
	mov.b32 	%r2534, 1065353216;
	st.global.u32 	[%rd66+4], %r2534;
	st.global.u32 	[%rd66+8], %r2533;
	mul.lo.s32 	%r2535, %r1, 3;
	cvt.rn.f32.u32 	%f11, %r2535;
	// begin inline asm
	mov.u64 	%rd60, %clock64;
	// end inline asm
	cvt.rzi.u64.f32 	%rd118, %f11;
	cvt.u32.u64 	%r2536, %rd60;
	xor.b32  	%r2537, %r2536, -1429050551;
	mul.lo.s32 	%r2538, %r2537, 1099087573;
	{ .reg .b32 tmp; mov.b64 {tmp, %r2539}, %rd60; }
	xor.b32  	%r2540, %r2539, -136515619;
	mul.lo.s32 	%r2541, %r2540, -1703105765;
	add.s32 	%r2542, %r2538, %r2541;
	add.s32 	%r541, %r2542, 6615241;
	add.s32 	%r3953, %r2538, 123456789;
	st.local.v2.u32 	[%rd3], {%r541, %r3953};
	xor.b32  	%r2543, %r2538, 362436069;
	add.s32 	%r2544, %r2541, 521288629;
	st.local.v2.u32 	[%rd3+8], {%r2543, %r2544};
	xor.b32  	%r2545, %r2541, 88675123;
	add.s32 	%r3949, %r2538, 5783321;
	st.local.v2.u32 	[%rd3+16], {%r2545, %r3949};
	setp.eq.s64 	%p65, %rd118, 0;
	@%p65 bra 	$L__BB7_232;
	mov.b32 	%r3936, 0;
$L__BB7_119:
	mov.u64 	%rd14, %rd118;
	and.b64  	%rd15, %rd14, 3;
	setp.eq.s64 	%p66, %rd15, 0;
	@%p66 bra 	$L__BB7_231;
	mul.wide.u32 	%rd67, %r3936, 3200;
	mov.u64 	%rd68, precalc_xorwow_matrix;
	add.s64 	%rd16, %rd68, %rd67;
	mov.b32 	%r3949, 0;
	mov.u32 	%r3950, %r3949;
	mov.u32 	%r3951, %r3949;
	mov.u32 	%r3952, %r3949;
	mov.u32 	%r3953, %r3949;
	mov.u32 	%r3942, %r3949;
$L__BB7_121:
	mul.wide.u32 	%rd69, %r3942, 4;
	add.s64 	%rd70, %rd3, %rd69;
	ld.local.u32 	%r553, [%rd70+4];
	shl.b32 	%r554, %r3942, 5;
	mov.b32 	%r3948, 0;
$L__BB7_122:
	.pragma "nounroll";
	shr.u32 	%r2549, %r553, %r3948;
	and.b32  	%r2550, %r2549, 1;
	setp.eq.b32 	%p67, %r2550, 1;
	not.pred 	%p68, %p67;
	add.s32 	%r2551, %r554, %r3948;
	mul.lo.s32 	%r2552, %r2551, 5;
	mul.wide.u32 	%rd71, %r2552, 4;
	add.s64 	%rd17, %rd16, %rd71;
	@%p68 bra 	$L__BB7_124;
	ld.global.u32 	%r2553, [%rd17];
	xor.b32  	%r3953, %r3953, %r2553;
	ld.global.u32 	%r2554, [%rd17+4];
	xor.b32  	%r3952, %r3952, %r2554;
	ld.global.u32 	%r2555, [%rd17+8];
	xor.b32  	%r3951, %r3951, %r2555;
	ld.global.u32 	%r2556, [%rd17+12];
	xor.b32  	%r3950, %r3950, %r2556;
	ld.global.u32 	%r2557, [%rd17+16];
	xor.b32  	%r3949, %r3949, %r2557;
$L__BB7_124:
	and.b32  	%r2559, %r2549, 2;
	setp.eq.s32 	%p69, %r2559, 0;
	@%p69 bra 	$L__BB7_126;
	ld.global.u32 	%r2560, [%rd17+20];
	xor.b32  	%r3953, %r3953, %r2560;
	ld.global.u32 	%r2561, [%rd17+24];
	xor.b32  	%r3952, %r3952, %r2561;
	ld.global.u32 	%r2562, [%rd17+28];
	xor.b32  	%r3951, %r3951, %r2562;
	ld.global.u32 	%r2563, [%rd17+32];
	xor.b32  	%r3950, %r3950, %r2563;
	ld.global.u32 	%r2564, [%rd17+36];
	xor.b32  	%r3949, %r3949, %r2564;
$L__BB7_126:
	and.b32  	%r2566, %r2549, 4;
	setp.eq.s32 	%p70, %r2566, 0;
	@%p70 bra 	$L__BB7_128;
	ld.global.u32 	%r2567, [%rd17+40];
	xor.b32  	%r3953, %r3953, %r2567;
	ld.global.u32 	%r2568, [%rd17+44];
	xor.b32  	%r3952, %r3952, %r2568;
	ld.global.u32 	%r2569, [%rd17+48];
	xor.b32  	%r3951, %r3951, %r2569;
	ld.global.u32 	%r2570, [%rd17+52];
	xor.b32  	%r3950, %r3950, %r2570;
	ld.global.u32 	%r2571, [%rd17+56];
	xor.b32  	%r3949, %r3949, %r2571;
$L__BB7_128:
	and.b32  	%r2573, %r2549, 8;
	setp.eq.s32 	%p71, %r2573, 0;
	@%p71 bra 	$L__BB7_130;
	ld.global.u32 	%r2574, [%rd17+60];
	xor.b32  	%r3953, %r3953, %r2574;
	ld.global.u32 	%r2575, [%rd17+64];
	xor.b32  	%r3952, %r3952, %r2575;
	ld.global.u32 	%r2576, [%rd17+68];
	xor.b32  	%r3951, %r3951, %r2576;
	ld.global.u32 	%r2577, [%rd17+72];
	xor.b32  	%r3950, %r3950, %r2577;
	ld.global.u32 	%r2578, [%rd17+76];
	xor.b32  	%r3949, %r3949, %r2578;
$L__BB7_130:
	and.b32  	%r2580, %r2549, 16;
	setp.eq.s32 	%p72, %r2580, 0;
	@%p72 bra 	$L__BB7_132;
	ld.global.u32 	%r2581, [%rd17+80];
	xor.b32  	%r3953, %r3953, %r2581;
	ld.global.u32 	%r2582, [%rd17+84];
	xor.b32  	%r3952, %r3952, %r2582;
	ld.global.u32 	%r2583, [%rd17+88];
	xor.b32  	%r3951, %r3951, %r2583;
	ld.global.u32 	%r2584, [%rd17+92];
	xor.b32  	%r3950, %r3950, %r2584;
	ld.global.u32 	%r2585, [%rd17+96];
	xor.b32  	%r3949, %r3949, %r2585;
$L__BB7_132:
	and.b32  	%r2587, %r2549, 32;
	setp.eq.s32 	%p73, %r2587, 0;
	@%p73 bra 	$L__BB7_134;
	ld.global.u32 	%r2588, [%rd17+100];
	xor.b32  	%r3953, %r3953, %r2588;
	ld.global.u32 	%r2589, [%rd17+104];
	xor.b32  	%r3952, %r3952, %r2589;
	ld.global.u32 	%r2590, [%rd17+108];
	xor.b32  	%r3951, %r3951, %r2590;
	ld.global.u32 	%r2591, [%rd17+112];
	xor.b32  	%r3950, %r3950, %r2591;
	ld.global.u32 	%r2592, [%rd17+116];
	xor.b32  	%r3949, %r3949, %r2592;
$L__BB7_134:
	and.b32  	%r2594, %r2549, 64;
	setp.eq.s32 	%p74, %r2594, 0;
	@%p74 bra 	$L__BB7_136;
	ld.global.u32 	%r2595, [%rd17+120];
	xor.b32  	%r3953, %r3953, %r2595;
	ld.global.u32 	%r2596, [%rd17+124];
	xor.b32  	%r3952, %r3952, %r2596;
	ld.global.u32 	%r2597, [%rd17+128];
	xor.b32  	%r3951, %r3951, %r2597;
	ld.global.u32 	%r2598, [%rd17+132];
	xor.b32  	%r3950, %r3950, %r2598;
	ld.global.u32 	%r2599, [%rd17+136];
	xor.b32  	%r3949, %r3949, %r2599;
$L__BB7_136:
	and.b32  	%r2601, %r2549, 128;
	setp.eq.s32 	%p75, %r2601, 0;
	@%p75 bra 	$L__BB7_138;
	ld.global.u32 	%r2602, [%rd17+140];
	xor.b32  	%r3953, %r3953, %r2602;
	ld.global.u32 	%r2603, [%rd17+144];
	xor.b32  	%r3952, %r3952, %r2603;
	ld.global.u32 	%r2604, [%rd17+148];
	xor.b32  	%r3951, %r3951, %r2604;
	ld.global.u32 	%r2605, [%rd17+152];
	xor.b32  	%r3950, %r3950, %r2605;
	ld.global.u32 	%r2606, [%rd17+156];
	xor.b32  	%r3949, %r3949, %r2606;
$L__BB7_138:
	and.b32  	%r2608, %r2549, 256;
	setp.eq.s32 	%p76, %r2608, 0;
	@%p76 bra 	$L__BB7_140;
	ld.global.u32 	%r2609, [%rd17+160];
	xor.b32  	%r3953, %r3953, %r2609;
	ld.global.u32 	%r2610, [%rd17+164];
	xor.b32  	%r3952, %r3952, %r2610;
	ld.global.u32 	%r2611, [%rd17+168];
	xor.b32  	%r3951, %r3951, %r2611;
	ld.global.u32 	%r2612, [%rd17+172];
	xor.b32  	%r3950, %r3950, %r2612;
	ld.global.u32 	%r2613, [%rd17+176];
	xor.b32  	%r3949, %r3949, %r2613;
$L__BB7_140:
	and.b32  	%r2615, %r2549, 512;
	setp.eq.s32 	%p77, %r2615, 0;
	@%p77 bra 	$L__BB7_142;
	ld.global.u32 	%r2616, [%rd17+180];
	xor.b32  	%r3953, %r3953, %r2616;
	ld.global.u32 	%r2617, [%rd17+184];
	xor.b32  	%r3952, %r3952, %r2617;
	ld.global.u32 	%r2618, [%rd17+188];
	xor.b32  	%r3951, %r3951, %r2618;
	ld.global.u32 	%r2619, [%rd17+192];
	xor.b32  	%r3950, %r3950, %r2619;
	ld.global.u32 	%r2620, [%rd17+196];
	xor.b32  	%r3949, %r3949, %r2620;
$L__BB7_142:
	and.b32  	%r2622, %r2549, 1024;
	setp.eq.s32 	%p78, %r2622, 0;
	@%p78 bra 	$L__BB7_144;
	ld.global.u32 	%r2623, [%rd17+200];
	xor.b32  	%r3953, %r3953, %r2623;
	ld.global.u32 	%r2624, [%rd17+204];
	xor.b32  	%r3952, %r3952, %r2624;
	ld.global.u32 	%r2625, [%rd17+208];
	xor.b32  	%r3951, %r3951, %r2625;
	ld.global.u32 	%r2626, [%rd17+212];
	xor.b32  	%r3950, %r3950, %r2626;
	ld.global.u32 	%r2627, [%rd17+216];
	xor.b32  	%r3949, %r3949, %r2627;
$L__BB7_144:
	and.b32  	%r2629, %r2549, 2048;
	setp.eq.s32 	%p79, %r2629, 0;
	@%p79 bra 	$L__BB7_146;
	ld.global.u32 	%r2630, [%rd17+220];
	xor.b32  	%r3953, %r3953, %r2630;
	ld.global.u32 	%r2631, [%rd17+224];
	xor.b32  	%r3952, %r3952, %r2631;
	ld.global.u32 	%r2632, [%rd17+228];
	xor.b32  	%r3951, %r3951, %r2632;
	ld.global.u32 	%r2633, [%rd17+232];
	xor.b32  	%r3950, %r3950, %r2633;
	ld.global.u32 	%r2634, [%rd17+236];
	xor.b32  	%r3949, %r3949, %r2634;
$L__BB7_146:
	and.b32  	%r2636, %r2549, 4096;
	setp.eq.s32 	%p80, %r2636, 0;
	@%p80 bra 	$L__BB7_148;
	ld.global.u32 	%r2637, [%rd17+240];
	xor.b32  	%r3953, %r3953, %r2637;
	ld.global.u32 	%r2638, [%rd17+244];
	xor.b32  	%r3952, %r3952, %r2638;
	ld.global.u32 	%r2639, [%rd17+248];
	xor.b32  	%r3951, %r3951, %r2639;
	ld.global.u32 	%r2640, [%rd17+252];
	xor.b32  	%r3950, %r3950, %r2640;
	ld.global.u32 	%r2641, [%rd17+256];
	xor.b32  	%r3949, %r3949, %r2641;
$L__BB7_148:
	and.b32  	%r2643, %r2549, 8192;
	setp.eq.s32 	%p81, %r2643, 0;
	@%p81 bra 	$L__BB7_150;
	ld.global.u32 	%r2644, [%rd17+260];
	xor.b32  	%r3953, %r3953, %r2644;
	ld.global.u32 	%r2645, [%rd17+264];
	xor.b32  	%r3952, %r3952, %r2645;
	ld.global.u32 	%r2646, [%rd17+268];
	xor.b32  	%r3951, %r3951, %r2646;
	ld.global.u32 	%r2647, [%rd17+272];
	xor.b32  	%r3950, %r3950, %r2647;
	ld.global.u32 	%r2648, [%rd17+276];
	xor.b32  	%r3949, %r3949, %r2648;
$L__BB7_150:
	and.b32  	%r2650, %r2549, 16384;
	setp.eq.s32 	%p82, %r2650, 0;
	@%p82 bra 	$L__BB7_152;
	ld.global.u32 	%r2651, [%rd17+280];
	xor.b32  	%r3953, %r3953, %r2651;
	ld.global.u32 	%r2652, [%rd17+284];
	xor.b32  	%r3952, %r3952, %r2652;
	ld.global.u32 	%r2653, [%rd17+288];
	xor.b32  	%r3951, %r3951, %r2653;
	ld.global.u32 	%r2654, [%rd17+292];
	xor.b32  	%r3950, %r3950, %r2654;
	ld.global.u32 	%r2655, [%rd17+296];
	xor.b32  	%r3949, %r3949, %r2655;
$L__BB7_152:
	and.b32  	%r2657, %r2549, 32768;
	setp.eq.s32 	%p83, %r2657, 0;
	@%p83 bra 	$L__BB7_154;
	ld.global.u32 	%r2658, [%rd17+300];
	xor.b32  	%r3953, %r3953, %r2658;
	ld.global.u32 	%r2659, [%rd17+304];
	xor.b32  	%r3952, %r3952, %r2659;
	ld.global.u32 	%r2660, [%rd17+308];
	xor.b32  	%r3951, %r3951, %r2660;
	ld.global.u32 	%r2661, [%rd17+312];
	xor.b32  	%r3950, %r3950, %r2661;
	ld.global.u32 	%r2662, [%rd17+316];
	xor.b32  	%r3949, %r3949, %r2662;
$L__BB7_154:
	add.s32 	%r3948, %r3948, 16;
	setp.ne.s32 	%p84, %r3948, 32;
	@%p84 bra 	$L__BB7_122;
	mad.lo.s32 	%r2663, %r3942, -31, %r554;
	add.s32 	%r3942, %r2663, 1;
	setp.ne.s32 	%p85, %r3942, 5;
	@%p85 bra 	$L__BB7_121;
	st.local.u32 	[%rd3+4], %r3953;
	st.local.v2.u32 	[%rd3+8], {%r3952, %r3951};
	st.local.v2.u32 	[%rd3+16], {%r3950, %r3949};
	setp.eq.s64 	%p86, %rd15, 1;
	@%p86 bra 	$L__BB7_231;
	mov.b32 	%r3949, 0;
	mov.u32 	%r4042, %r3949;
	mov.u32 	%r4043, %r3949;
	mov.u32 	%r4044, %r3949;
	mov.u32 	%r3953, %r3949;
	mov.u32 	%r4034, %r3949;
$L__BB7_158:
	mul.wide.u32 	%rd72, %r4034, 4;
	add.s64 	%rd73, %rd3, %rd72;
	ld.local.u32 	%r729, [%rd73+4];
	shl.b32 	%r730, %r4034, 5;
	mov.b32 	%r4040, 0;
$L__BB7_159:
	.pragma "nounroll";
	shr.u32 	%r2666, %r729, %r4040;
	and.b32  	%r2667, %r2666, 1;
	setp.eq.b32 	%p87, %r2667, 1;
	not.pred 	%p88, %p87;
	add.s32 	%r2668, %r730, %r4040;
	mul.lo.s32 	%r2669, %r2668, 5;
	mul.wide.u32 	%rd74, %r2669, 4;
	add.s64 	%rd18, %rd16, %rd74;
	@%p88 bra 	$L__BB7_161;
	ld.global.u32 	%r2670, [%rd18];
	xor.b32  	%r3953, %r3953, %r2670;
	ld.global.u32 	%r2671, [%rd18+4];
	xor.b32  	%r4044, %r4044, %r2671;
	ld.global.u32 	%r2672, [%rd18+8];
	xor.b32  	%r4043, %r4043, %r2672;
	ld.global.u32 	%r2673, [%rd18+12];
	xor.b32  	%r4042, %r4042, %r2673;
	ld.global.u32 	%r2674, [%rd18+16];
	xor.b32  	%r3949, %r3949, %r2674;
$L__BB7_161:
	and.b32  	%r2676, %r2666, 2;
	setp.eq.s32 	%p89, %r2676, 0;
	@%p89 bra 	$L__BB7_163;
	ld.global.u32 	%r2677, [%rd18+20];
	xor.b32  	%r3953, %r3953, %r2677;
	ld.global.u32 	%r2678, [%rd18+24];
	xor.b32  	%r4044, %r4044, %r2678;
	ld.global.u32 	%r2679, [%rd18+28];
	xor.b32  	%r4043, %r4043, %r2679;
	ld.global.u32 	%r2680, [%rd18+32];
	xor.b32  	%r4042, %r4042, %r2680;
	ld.global.u32 	%r2681, [%rd18+36];
	xor.b32  	%r3949, %r3949, %r2681;
$L__BB7_163:
	and.b32  	%r2683, %r2666, 4;
	setp.eq.s32 	%p90, %r2683, 0;
	@%p90 bra 	$L__BB7_165;
	ld.global.u32 	%r2684, [%rd18+40];
	xor.b32  	%r3953, %r3953, %r2684;
	ld.global.u32 	%r2685, [%rd18+44];
	xor.b32  	%r4044, %r4044, %r2685;
	ld.global.u32 	%r2686, [%rd18+48];
	xor.b32  	%r4043, %r4043, %r2686;
	ld.global.u32 	%r2687, [%rd18+52];
	xor.b32  	%r4042, %r4042, %r2687;
	ld.global.u32 	%r2688, [%rd18+56];
	xor.b32  	%r3949, %r3949, %r2688;
$L__BB7_165:
	and.b32  	%r2690, %r2666, 8;
	setp.eq.s32 	%p91, %r2690, 0;
	@%p91 bra 	$L__BB7_167;
	ld.global.u32 	%r2691, [%rd18+60];
	xor.b32  	%r3953, %r3953, %r2691;
	ld.global.u32 	%r2692, [%rd18+64];
	xor.b32  	%r4044, %r4044, %r2692;
	ld.global.u32 	%r2693, [%rd18+68];
	xor.b32  	%r4043, %r4043, %r2693;
	ld.global.u32 	%r2694, [%rd18+72];
	xor.b32  	%r4042, %r4042, %r2694;
	ld.global.u32 	%r2695, [%rd18+76];
	xor.b32  	%r3949, %r3949, %r2695;
$L__BB7_167:
	and.b32  	%r2697, %r2666, 16;
	setp.eq.s32 	%p92, %r2697, 0;
	@%p92 bra 	$L__BB7_169;
	ld.global.u32 	%r2698, [%rd18+80];
	xor.b32  	%r3953, %r3953, %r2698;
	ld.global.u32 	%r2699, [%rd18+84];
	xor.b32  	%r4044, %r4044, %r2699;
	ld.global.u32 	%r2700, [%rd18+88];
	xor.b32  	%r4043, %r4043, %r2700;
	ld.global.u32 	%r2701, [%rd18+92];
	xor.b32  	%r4042, %r4042, %r2701;
	ld.global.u32 	%r2702, [%rd18+96];
	xor.b32  	%r3949, %r3949, %r2702;
$L__BB7_169:
	and.b32  	%r2704, %r2666, 32;
	setp.eq.s32 	%p93, %r2704, 0;
	@%p93 bra 	$L__BB7_171;
	ld.global.u32 	%r2705, [%rd18+100];
	xor.b32  	%r3953, %r3953, %r2705;
	ld.global.u32 	%r2706, [%rd18+104];
	xor.b32  	%r4044, %r4044, %r2706;
	ld.global.u32 	%r2707, [%rd18+108];
	xor.b32  	%r4043, %r4043, %r2707;
	ld.global.u32 	%r2708, [%rd18+112];
	xor.b32  	%r4042, %r4042, %r2708;
	ld.global.u32 	%r2709, [%rd18+116];
	xor.b32  	%r3949, %r3949, %r2709;
$L__BB7_171:
	and.b32  	%r2711, %r2666, 64;
	setp.eq.s32 	%p94, %r2711, 0;
	@%p94 bra 	$L__BB7_173;
	ld.global.u32 	%r2712, [%rd18+120];
	xor.b32  	%r3953, %r3953, %r2712;
	ld.global.u32 	%r2713, [%rd18+124];
	xor.b32  	%r4044, %r4044, %r2713;
	ld.global.u32 	%r2714, [%rd18+128];
	xor.b32  	%r4043, %r4043, %r2714;
	ld.global.u32 	%r2715, [%rd18+132];
	xor.b32  	%r4042, %r4042, %r2715;
	ld.global.u32 	%r2716, [%rd18+136];
	xor.b32  	%r3949, %r3949, %r2716;
$L__BB7_173:
	and.b32  	%r2718, %r2666, 128;
	setp.eq.s32 	%p95, %r2718, 0;
	@%p95 bra 	$L__BB7_175;
	ld.global.u32 	%r2719, [%rd18+140];
	xor.b32  	%r3953, %r3953, %r2719;
	ld.global.u32 	%r2720, [%rd18+144];
	xor.b32  	%r4044, %r4044, %r2720;
	ld.global.u32 	%r2721, [%rd18+148];
	xor.b32  	%r4043, %r4043, %r2721;
	ld.global.u32 	%r2722, [%rd18+152];
	xor.b32  	%r4042, %r4042, %r2722;
	ld.global.u32 	%r2723, [%rd18+156];
	xor.b32  	%r3949, %r3949, %r2723;
$L__BB7_175:
	and.b32  	%r2725, %r2666, 256;
	setp.eq.s32 	%p96, %r2725, 0;
	@%p96 bra 	$L__BB7_177;
	ld.global.u32 	%r2726, [%rd18+160];
	xor.b32  	%r3953, %r3953, %r2726;
	ld.global.u32 	%r2727, [%rd18+164];
	xor.b32  	%r4044, %r4044, %r2727;
	ld.global.u32 	%r2728, [%rd18+168];
	xor.b32  	%r4043, %r4043, %r2728;
	ld.global.u32 	%r2729, [%rd18+172];
	xor.b32  	%r4042, %r4042, %r2729;
	ld.global.u32 	%r2730, [%rd18+176];
	xor.b32  	%r3949, %r3949, %r2730;
$L__BB7_177:
	and.b32  	%r2732, %r2666, 512;
	setp.eq.s32 	%p97, %r2732, 0;
	@%p97 bra 	$L__BB7_179;
	ld.global.u32 	%r2733, [%rd18+180];
	xor.b32  	%r3953, %r3953, %r2733;
	ld.global.u32 	%r2734, [%rd18+184];
	xor.b32  	%r4044, %r4044, %r2734;
	ld.global.u32 	%r2735, [%rd18+188];
	xor.b32  	%r4043, %r4043, %r2735;
	ld.global.u32 	%r2736, [%rd18+192];
	xor.b32  	%r4042, %r4042, %r2736;
	ld.global.u32 	%r2737, [%rd18+196];
	xor.b32  	%r3949, %r3949, %r2737;
$L__BB7_179:
	and.b32  	%r2739, %r2666, 1024;
	setp.eq.s32 	%p98, %r2739, 0;
	@%p98 bra 	$L__BB7_181;
	ld.global.u32 	%r2740, [%rd18+200];
	xor.b32  	%r3953, %r3953, %r2740;
	ld.global.u32 	%r2741, [%rd18+204];
	xor.b32  	%r4044, %r4044, %r2741;
	ld.global.u32 	%r2742, [%rd18+208];
	xor.b32  	%r4043, %r4043, %r2742;
	ld.global.u32 	%r2743, [%rd18+212];
	xor.b32  	%r4042, %r4042, %r2743;
	ld.global.u32 	%r2744, [%rd18+216];
	xor.b32  	%r3949, %r3949, %r2744;
$L__BB7_181:
	and.b32  	%r2746, %r2666, 2048;
	setp.eq.s32 	%p99, %r2746, 0;
	@%p99 bra 	$L__BB7_183;
	ld.global.u32 	%r2747, [%rd18+220];
	xor.b32  	%r3953, %r3953, %r2747;
	ld.global.u32 	%r2748, [%rd18+224];
	xor.b32  	%r4044, %r4044, %r2748;
	ld.global.u32 	%r2749, [%rd18+228];
	xor.b32  	%r4043, %r4043, %r2749;
	ld.global.u32 	%r2750, [%rd18+232];
	xor.b32  	%r4042, %r4042, %r2750;
	ld.global.u32 	%r2751, [%rd18+236];
	xor.b32  	%r3949, %r3949, %r2751;
$L__BB7_183:
	and.b32  	%r2753, %r2666, 4096;
	setp.eq.s32 	%p100, %r2753, 0;
	@%p100 bra 	$L__BB7_185;
	ld.global.u32 	%r2754, [%rd18+240];
	xor.b32  	%r3953, %r3953, %r2754;
	ld.global.u32 	%r2755, [%rd18+244];
	xor.b32  	%r4044, %r4044, %r2755;
	ld.global.u32 	%r2756, [%rd18+248];
	xor.b32  	%r4043, %r4043, %r2756;
	ld.global.u32 	%r2757, [%rd18+252];
	xor.b32  	%r4042, %r4042, %r2757;
	ld.global.u32 	%r2758, [%rd18+256];
	xor.b32  	%r3949, %r3949, %r2758;
$L__BB7_185:
	and.b32  	%r2760, %r2666, 8192;
	setp.eq.s32 	%p101, %r2760, 0;
	@%p101 bra 	$L__BB7_187;
	ld.global.u32 	%r2761, [%rd18+260];
	xor.b32  	%r3953, %r3953, %r2761;
	ld.global.u32 	%r2762, [%rd18+264];
	xor.b32  	%r4044, %r4044, %r2762;
	ld.global.u32 	%r2763, [%rd18+268];
	xor.b32  	%r4043, %r4043, %r2763;
	ld.global.u32 	%r2764, [%rd18+272];
	xor.b32  	%r4042, %r4042, %r2764;
	ld.global.u32 	%r2765, [%rd18+276];
	xor.b32  	%r3949, %r3949, %r2765;
$L__BB7_187:
	and.b32  	%r2767, %r2666, 16384;
	setp.eq.s32 	%p102, %r2767, 0;
	@%p102 bra 	$L__BB7_189;
	ld.global.u32 	%r2768, [%rd18+280];
	xor.b32  	%r3953, %r3953, %r2768;
	ld.global.u32 	%r2769, [%rd18+284];
	xor.b32  	%r4044, %r4044, %r2769;
	ld.global.u32 	%r2770, [%rd18+288];
	xor.b32  	%r4043, %r4043, %r2770;
	ld.global.u32 	%r2771, [%rd18+292];
	xor.b32  	%r4042, %r4042, %r2771;
	ld.global.u32 	%r2772, [%rd18+296];
	xor.b32  	%r3949, %r3949, %r2772;
$L__BB7_189:
	and.b32  	%r2774, %r2666, 32768;
	setp.eq.s32 	%p103, %r2774, 0;
	@%p103 bra 	$L__BB7_191;
	ld.global.u32 	%r2775, [%rd18+300];
	xor.b32  	%r3953, %r3953, %r2775;
	ld.global.u32 	%r2776, [%rd18+304];
	xor.b32  	%r4044, %r4044, %r2776;
	ld.global.u32 	%r2777, [%rd18+308];
	xor.b32  	%r4043, %r4043, %r2777;
	ld.global.u32 	%r2778, [%rd18+312];
	xor.b32  	%r4042, %r4042, %r2778;
	ld.global.u32 	%r2779, [%rd18+316];
	xor.b32  	%r3949, %r3949, %r2779;
$L__BB7_191:
	add.s32 	%r4040, %r4040, 16;
	setp.ne.s32 	%p104, %r4040, 32;
	@%p104 bra 	$L__BB7_159;
	mad.lo.s32 	%r2780, %r4034, -31, %r730;
	add.s32 	%r4034, %r2780, 1;
	setp.ne.s32 	%p105, %r4034, 5;
	@%p105 bra 	$L__BB7_158;
	st.local.u32 	[%rd3+4], %r3953;
	st.local.v2.u32 	[%rd3+8], {%r4044, %r4043};
	st.local.v2.u32 	[%rd3+16], {%r4042, %r3949};
	setp.ne.s64 	%p106, %rd15, 3;
	@%p106 bra 	$L__BB7_231;
	mov.b32 	%r3949, 0;
	mov.u32 	%r4134, %r3949;
	mov.u32 	%r4135, %r3949;
	mov.u32 	%r4136, %r3949;
	mov.u32 	%r3953, %r3949;
	mov.u32 	%r4126, %r3949;
$L__BB7_195:
	mul.wide.u32 	%rd75, %r4126, 4;
	add.s64 	%rd76, %rd3, %rd75;
	ld.local.u32 	%r905, [%rd76+4];
	shl.b32 	%r906, %r4126, 5;
	mov.b32 	%r4132, 0;
$L__BB7_196:
	.pragma "nounroll";
	shr.u32 	%r2783, %r905, %r4132;
	and.b32  	%r2784, %r2783, 1;
	setp.eq.b32 	%p107, %r2784, 1;
	not.pred 	%p108, %p107;
	add.s32 	%r2785, %r906, %r4132;
	mul.lo.s32 	%r2786, %r2785, 5;
	mul.wide.u32 	%rd77, %r2786, 4;
	add.s64 	%rd19, %rd16, %rd77;
	@%p108 bra 	$L__BB7_198;
	ld.global.u32 	%r2787, [%rd19];
	xor.b32  	%r3953, %r3953, %r2787;
	ld.global.u32 	%r2788, [%rd19+4];
	xor.b32  	%r4136, %r4136, %r2788;
	ld.global.u32 	%r2789, [%rd19+8];
	xor.b32  	%r4135, %r4135, %r2789;
	ld.global.u32 	%r2790, [%rd19+12];
	xor.b32  	%r4134, %r4134, %r2790;
	ld.global.u32 	%r2791, [%rd19+16];
	xor.b32  	%r3949, %r3949, %r2791;
$L__BB7_198:
	and.b32  	%r2793, %r2783, 2;
	setp.eq.s32 	%p109, %r2793, 0;
	@%p109 bra 	$L__BB7_200;
	ld.global.u32 	%r2794, [%rd19+20];
	xor.b32  	%r3953, %r3953, %r2794;
	ld.global.u32 	%r2795, [%rd19+24];
	xor.b32  	%r4136, %r4136, %r2795;
	ld.global.u32 	%r2796, [%rd19+28];
	xor.b32  	%r4135, %r4135, %r2796;
	ld.global.u32 	%r2797, [%rd19+32];
	xor.b32  	%r4134, %r4134, %r2797;
	ld.global.u32 	%r2798, [%rd19+36];
	xor.b32  	%r3949, %r3949, %r2798;
$L__BB7_200:
	and.b32  	%r2800, %r2783, 4;
	setp.eq.s32 	%p110, %r2800, 0;
	@%p110 bra 	$L__BB7_202;
	ld.global.u32 	%r2801, [%rd19+40];
	xor.b32  	%r3953, %r3953, %r2801;
	ld.global.u32 	%r2802, [%rd19+44];
	xor.b32  	%r4136, %r4136, %r2802;
	ld.global.u32 	%r2803, [%rd19+48];
	xor.b32  	%r4135, %r4135, %r2803;
	ld.global.u32 	%r2804, [%rd19+52];
	xor.b32  	%r4134, %r4134, %r2804;
	ld.global.u32 	%r2805, [%rd19+56];
	xor.b32  	%r3949, %r3949, %r2805;
$L__BB7_202:
	and.b32  	%r2807, %r2783, 8;
	setp.eq.s32 	%p111, %r2807, 0;
	@%p111 bra 	$L__BB7_204;
	ld.global.u32 	%r2808, [%rd19+60];
	xor.b32  	%r3953, %r3953, %r2808;
	ld.global.u32 	%r2809, [%rd19+64];
	xor.b32  	%r4136, %r4136, %r2809;
	ld.global.u32 	%r2810, [%rd19+68];
	xor.b32  	%r4135, %r4135, %r2810;
	ld.global.u32 	%r2811, [%rd19+72];
	xor.b32  	%r4134, %r4134, %r2811;
	ld.global.u32 	%r2812, [%rd19+76];
	xor.b32  	%r3949, %r3949, %r2812;
$L__BB7_204:
	and.b32  	%r2814, %r2783, 16;
	setp.eq.s32 	%p112, %r2814, 0;
	@%p112 bra 	$L__BB7_206;
	ld.global.u32 	%r2815, [%rd19+80];
	xor.b32  	%r3953, %r3953, %r2815;
	ld.global.u32 	%r2816, [%rd19+84];
	xor.b32  	%r4136, %r4136, %r2816;
	ld.global.u32 	%r2817, [%rd19+88];
	xor.b32  	%r4135, %r4135, %r2817;
	ld.global.u32 	%r2818, [%rd19+92];
	xor.b32  	%r4134, %r4134, %r2818;
	ld.global.u32 	%r2819, [%rd19+96];
	xor.b32  	%r3949, %r3949, %r2819;
$L__BB7_206:
	and.b32  	%r2821, %r2783, 32;
	setp.eq.s32 	%p113, %r2821, 0;
	@%p113 bra 	$L__BB7_208;
	ld.global.u32 	%r2822, [%rd19+100];
	xor.b32  	%r3953, %r3953, %r2822;
	ld.global.u32 	%r2823, [%rd19+104];
	xor.b32  	%r4136, %r4136, %r2823;
	ld.global.u32 	%r2824, [%rd19+108];
	xor.b32  	%r4135, %r4135, %r2824;
	ld.global.u32 	%r2825, [%rd19+112];
	xor.b32  	%r4134, %r4134, %r2825;
	ld.global.u32 	%r2826, [%rd19+116];
	xor.b32  	%r3949, %r3949, %r2826;
$L__BB7_208:
	and.b32  	%r2828, %r2783, 64;
	setp.eq.s32 	%p114, %r2828, 0;
	@%p114 bra 	$L__BB7_210;
	ld.global.u32 	%r2829, [%rd19+120];
	xor.b32  	%r3953, %r3953, %r2829;
	ld.global.u32 	%r2830, [%rd19+124];
	xor.b32  	%r4136, %r4136, %r2830;
	ld.global.u32 	%r2831, [%rd19+128];
	xor.b32  	%r4135, %r4135, %r2831;
	ld.global.u32 	%r2832, [%rd19+132];
	xor.b32  	%r4134, %r4134, %r2832;
	ld.global.u32 	%r2833, [%rd19+136];
	xor.b32  	%r3949, %r3949, %r2833;
$L__BB7_210:
	and.b32  	%r2835, %r2783, 128;
	setp.eq.s32 	%p115, %r2835, 0;
	@%p115 bra 	$L__BB7_212;
	ld.global.u32 	%r2836, [%rd19+140];
	xor.b32  	%r3953, %r3953, %r2836;
	ld.global.u32 	%r2837, [%rd19+144];
	xor.b32  	%r4136, %r4136, %r2837;
	ld.global.u32 	%r2838, [%rd19+148];
	xor.b32  	%r4135, %r4135, %r2838;
	ld.global.u32 	%r2839, [%rd19+152];
	xor.b32  	%r4134, %r4134, %r2839;
	ld.global.u32 	%r2840, [%rd19+156];
	xor.b32  	%r3949, %r3949, %r2840;
$L__BB7_212:
	and.b32  	%r2842, %r2783, 256;
	setp.eq.s32 	%p116, %r2842, 0;
	@%p116 bra 	$L__BB7_214;
	ld.global.u32 	%r2843, [%rd19+160];
	xor.b32  	%r3953, %r3953, %r2843;
	ld.global.u32 	%r2844, [%rd19+164];
	xor.b32  	%r4136, %r4136, %r2844;
	ld.global.u32 	%r2845, [%rd19+168];
	xor.b32  	%r4135, %r4135, %r2845;
	ld.global.u32 	%r2846, [%rd19+172];
	xor.b32  	%r4134, %r4134, %r2846;
	ld.global.u32 	%r2847, [%rd19+176];
	xor.b32  	%r3949, %r3949, %r2847;
$L__BB7_214:
	and.b32  	%r2849, %r2783, 512;
	setp.eq.s32 	%p117, %r2849, 0;
	@%p117 bra 	$L__BB7_216;
	ld.global.u32 	%r2850, [%rd19+180];
	xor.b32  	%r3953, %r3953, %r2850;
	ld.global.u32 	%r2851, [%rd19+184];
	xor.b32  	%r4136, %r4136, %r2851;
	ld.global.u32 	%r2852, [%rd19+188];
	xor.b32  	%r4135, %r4135, %r2852;
	ld.global.u32 	%r2853, [%rd19+192];
	xor.b32  	%r4134, %r4134, %r2853;
	ld.global.u32 	%r2854, [%rd19+196];
	xor.b32  	%r3949, %r3949, %r2854;
$L__BB7_216:
	and.b32  	%r2856, %r2783, 1024;
	setp.eq.s32 	%p118, %r2856, 0;
	@%p118 bra 	$L__BB7_218;
	ld.global.u32 	%r2857, [%rd19+200];
	xor.b32  	%r3953, %r3953, %r2857;
	ld.global.u32 	%r2858, [%rd19+204];
	xor.b32  	%r4136, %r4136, %r2858;
	ld.global.u32 	%r2859, [%rd19+208];
	xor.b32  	%r4135, %r4135, %r2859;
	ld.global.u32 	%r2860, [%rd19+212];
	xor.b32  	%r4134, %r4134, %r2860;
	ld.global.u32 	%r2861, [%rd19+216];
	xor.b32  	%r3949, %r3949, %r2861;
$L__BB7_218:
	and.b32  	%r2863, %r2783, 2048;
	setp.eq.s32 	%p119, %r2863, 0;
	@%p119 bra 	$L__BB7_220;
	ld.global.u32 	%r2864, [%rd19+220];
	xor.b32  	%r3953, %r3953, %r2864;
	ld.global.u32 	%r2865, [%rd19+224];
	xor.b32  	%r4136, %r4136, %r2865;
	ld.global.u32 	%r2866, [%rd19+228];
	xor.b32  	%r4135, %r4135, %r2866;
	ld.global.u32 	%r2867, [%rd19+232];
	xor.b32  	%r4134, %r4134, %r2867;
	ld.global.u32 	%r2868, [%rd19+236];
	xor.b32  	%r3949, %r3949, %r2868;
$L__BB7_220:
	and.b32  	%r2870, %r2783, 4096;
	setp.eq.s32 	%p120, %r2870, 0;
	@%p120 bra 	$L__BB7_222;
	ld.global.u32 	%r2871, [%rd19+240];
	xor.b32  	%r3953, %r3953, %r2871;
	ld.global.u32 	%r2872, [%rd19+244];
	xor.b32  	%r4136, %r4136, %r2872;
	ld.global.u32 	%r2873, [%rd19+248];
	xor.b32  	%r4135, %r4135, %r2873;
	ld.global.u32 	%r2874, [%rd19+252];
	xor.b32  	%r4134, %r4134, %r2874;
	ld.global.u32 	%r2875, [%rd19+256];
	xor.b32  	%r3949, %r3949, %r2875;
$L__BB7_222:
	and.b32  	%r2877, %r2783, 8192;
	setp.eq.s32 	%p121, %r2877, 0;
	@%p121 bra 	$L__BB7_224;
	ld.global.u32 	%r2878, [%rd19+260];
	xor.b32  	%r3953, %r3953, %r2878;
	ld.global.u32 	%r2879, [%rd19+264];
	xor.b32  	%r4136, %r4136, %r2879;
	ld.global.u32 	%r2880, [%rd19+268];
	xor.b32  	%r4135, %r4135, %r2880;
	ld.global.u32 	%r2881, [%rd19+272];
	xor.b32  	%r4134, %r4134, %r2881;
	ld.global.u32 	%r2882, [%rd19+276];
	xor.b32  	%r3949, %r3949, %r2882;
$L__BB7_224:
	and.b32  	%r2884, %r2783, 16384;
	setp.eq.s32 	%p122, %r2884, 0;
	@%p122 bra 	$L__BB7_226;
	ld.global.u32 	%r2885, [%rd19+280];
	xor.b32  	%r3953, %r3953, %r2885;
	ld.global.u32 	%r2886, [%rd19+284];
	xor.b32  	%r4136, %r4136, %r2886;
	ld.global.u32 	%r2887, [%rd19+288];
	xor.b32  	%r4135, %r4135, %r2887;
	ld.global.u32 	%r2888, [%rd19+292];
	xor.b32  	%r4134, %r4134, %r2888;
	ld.global.u32 	%r2889, [%rd19+296];
	xor.b32  	%r3949, %r3949, %r2889;
$L__BB7_226:
	and.b32  	%r2891, %r2783, 32768;
	setp.eq.s32 	%p123, %r2891, 0;
	@%p123 bra 	$L__BB7_228;
	ld.global.u32 	%r2892, [%rd19+300];
	xor.b32  	%r3953, %r3953, %r2892;
	ld.global.u32 	%r2893, [%rd19+304];
	xor.b32  	%r4136, %r4136, %r2893;
	ld.global.u32 	%r2894, [%rd19+308];
	xor.b32  	%r4135, %r4135, %r2894;
	ld.global.u32 	%r2895, [%rd19+312];
	xor.b32  	%r4134, %r4134, %r2895;
	ld.global.u32 	%r2896, [%rd19+316];
	xor.b32  	%r3949, %r3949, %r2896;
$L__BB7_228:
	add.s32 	%r4132, %r4132, 16;
	setp.ne.s32 	%p124, %r4132, 32;
	@%p124 bra 	$L__BB7_196;
	mad.lo.s32 	%r2897, %r4126, -31, %r906;
	add.s32 	%r4126, %r2897, 1;
	setp.ne.s32 	%p125, %r4126, 5;
	@%p125 bra 	$L__BB7_195;
	st.local.u32 	[%rd3+4], %r3953;
	st.local.v2.u32 	[%rd3+8], {%r4136, %r4135};
	st.local.v2.u32 	[%rd3+16], {%r4134, %r3949};
$L__BB7_231:
	shr.u64 	%rd118, %rd14, 2;
	add.s32 	%r3936, %r3936, 1;
	setp.gt.u64 	%p126, %rd14, 3;
	@%p126 bra 	$L__BB7_119;
$L__BB7_232:
	shr.u32 	%r2898, %r3953, 2;
	xor.b32  	%r2899, %r2898, %r3953;
	shl.b32 	%r2900, %r3949, 4;
	shl.b32 	%r2901, %r2899, 1;
	xor.b32  	%r2902, %r2901, %r2900;
	xor.b32  	%r2903, %r2902, %r2899;
	xor.b32  	%r2904, %r2903, %r3949;
	add.s32 	%r2905, %r541, %r2904;
	add.s32 	%r2906, %r2905, 362437;
	cvt.rn.f32.u32 	%f12, %r2906;
	fma.rn.f32 	%f13, %f12, 0f2F800000, 0f2F000000;
	fma.rn.f32 	%f2, %f13, 0f3D75C28F, 0fBCF5C28F;
	mad.lo.s32 	%r2907, %r1, 3, 1;
	cvt.rn.f32.u32 	%f14, %r2907;
	// begin inline asm
	mov.u64 	%rd78, %clock64;
	// end inline asm
	cvt.rzi.u64.f32 	%rd119, %f14;
	cvt.u32.u64 	%r2908, %rd78;
	xor.b32  	%r2909, %r2908, -1429050551;
	mul.lo.s32 	%r2910, %r2909, 1099087573;
	{ .reg .b32 tmp; mov.b64 {tmp, %r2911}, %rd78; }
	xor.b32  	%r2912, %r2911, -136515619;
	mul.lo.s32 	%r2913, %r2912, -1703105765;
	add.s32 	%r2914, %r2910, %r2913;
	add.s32 	%r1080, %r2914, 6615241;
	add.s32 	%r4236, %r2910, 123456789;
	st.local.v2.u32 	[%rd2], {%r1080, %r4236};
	xor.b32  	%r2915, %r2910, 362436069;
	add.s32 	%r2916, %r2913, 521288629;
	st.local.v2.u32 	[%rd2+8], {%r2915, %r2916};
	xor.b32  	%r2917, %r2913, 88675123;
	add.s32 	%r4232, %r2910, 5783321;
	st.local.v2.u32 	[%rd2+16], {%r2917, %r4232};
	setp.eq.s64 	%p127, %rd119, 0;
	@%p127 bra 	$L__BB7_347;
	mov.b32 	%r4219, 0;
$L__BB7_234:
	mov.u64 	%rd22, %rd119;
	and.b64  	%rd23, %rd22, 3;
	setp.eq.s64 	%p128, %rd23, 0;
	@%p128 bra 	$L__BB7_346;
	mul.wide.u32 	%rd79, %r4219, 3200;
	mov.u64 	%rd80, precalc_xorwow_matrix;
	add.s64 	%rd24, %rd80, %rd79;
	mov.b32 	%r4232, 0;
	mov.u32 	%r4233, %r4232;
	mov.u32 	%r4234, %r4232;
	mov.u32 	%r4235, %r4232;
	mov.u32 	%r4236, %r4232;
	mov.u32 	%r4225, %r4232;
$L__BB7_236:
	mul.wide.u32 	%rd81, %r4225, 4;
	add.s64 	%rd82, %rd2, %rd81;
	ld.local.u32 	%r1092, [%rd82+4];
	shl.b32 	%r1093, %r4225, 5;
	mov.b32 	%r4231, 0;
$L__BB7_237:
	.pragma "nounroll";
	shr.u32 	%r2921, %r1092, %r4231;
	and.b32  	%r2922, %r2921, 1;
	setp.eq.b32 	%p129, %r2922, 1;
	not.pred 	%p130, %p129;
	add.s32 	%r2923, %r1093, %r4231;
	mul.lo.s32 	%r2924, %r2923, 5;
	mul.wide.u32 	%rd83, %r2924, 4;
	add.s64 	%rd25, %rd24, %rd83;
	@%p130 bra 	$L__BB7_239;
	ld.global.u32 	%r2925, [%rd25];
	xor.b32  	%r4236, %r4236, %r2925;
	ld.global.u32 	%r2926, [%rd25+4];
	xor.b32  	%r4235, %r4235, %r2926;
	ld.global.u32 	%r2927, [%rd25+8];
	xor.b32  	%r4234, %r4234, %r2927;
	ld.global.u32 	%r2928, [%rd25+12];
	xor.b32  	%r4233, %r4233, %r2928;
	ld.global.u32 	%r2929, [%rd25+16];
	xor.b32  	%r4232, %r4232, %r2929;
$L__BB7_239:
	and.b32  	%r2931, %r2921, 2;
	setp.eq.s32 	%p131, %r2931, 0;
	@%p131 bra 	$L__BB7_241;
	ld.global.u32 	%r2932, [%rd25+20];
	xor.b32  	%r4236, %r4236, %r2932;
	ld.global.u32 	%r2933, [%rd25+24];
	xor.b32  	%r4235, %r4235, %r2933;
	ld.global.u32 	%r2934, [%rd25+28];
	xor.b32  	%r4234, %r4234, %r2934;
	ld.global.u32 	%r2935, [%rd25+32];
	xor.b32  	%r4233, %r4233, %r2935;
	ld.global.u32 	%r2936, [%rd25+36];
	xor.b32  	%r4232, %r4232, %r2936;
$L__BB7_241:
	and.b32  	%r2938, %r2921, 4;
	setp.eq.s32 	%p132, %r2938, 0;
	@%p132 bra 	$L__BB7_243;
	ld.global.u32 	%r2939, [%rd25+40];
	xor.b32  	%r4236, %r4236, %r2939;
	ld.global.u32 	%r2940, [%rd25+44];
	xor.b32  	%r4235, %r4235, %r2940;
	ld.global.u32 	%r2941, [%rd25+48];
	xor.b32  	%r4234, %r4234, %r2941;
	ld.global.u32 	%r2942, [%rd25+52];
	xor.b32  	%r4233, %r4233, %r2942;
	ld.global.u32 	%r2943, [%rd25+56];
	xor.b32  	%r4232, %r4232, %r2943;
$L__BB7_243:
	and.b32  	%r2945, %r2921, 8;
	setp.eq.s32 	%p133, %r2945, 0;
	@%p133 bra 	$L__BB7_245;
	ld.global.u32 	%r2946, [%rd25+60];
	xor.b32  	%r4236, %r4236, %r2946;
	ld.global.u32 	%r2947, [%rd25+64];
	xor.b32  	%r4235, %r4235, %r2947;
	ld.global.u32 	%r2948, [%rd25+68];
	xor.b32  	%r4234, %r4234, %r2948;
	ld.global.u32 	%r2949, [%rd25+72];
	xor.b32  	%r4233, %r4233, %r2949;
	ld.global.u32 	%r2950, [%rd25+76];
	xor.b32  	%r4232, %r4232, %r2950;
$L__BB7_245:
	and.b32  	%r2952, %r2921, 16;
	setp.eq.s32 	%p134, %r2952, 0;
	@%p134 bra 	$L__BB7_247;
	ld.global.u32 	%r2953, [%rd25+80];
	xor.b32  	%r4236, %r4236, %r2953;
	ld.global.u32 	%r2954, [%rd25+84];
	xor.b32  	%r4235, %r4235, %r2954;
	ld.global.u32 	%r2955, [%rd25+88];
	xor.b32  	%r4234, %r4234, %r2955;
	ld.global.u32 	%r2956, [%rd25+92];
	xor.b32  	%r4233, %r4233, %r2956;
	ld.global.u32 	%r2957, [%rd25+96];
	xor.b32  	%r4232, %r4232, %r2957;
$L__BB7_247:
	and.b32  	%r2959, %r2921, 32;
	setp.eq.s32 	%p135, %r2959, 0;
	@%p135 bra 	$L__BB7_249;
	ld.global.u32 	%r2960, [%rd25+100];
	xor.b32  	%r4236, %r4236, %r2960;
	ld.global.u32 	%r2961, [%rd25+104];
	xor.b32  	%r4235, %r4235, %r2961;
	ld.global.u32 	%r2962, [%rd25+108];
	xor.b32  	%r4234, %r4234, %r2962;
	ld.global.u32 	%r2963, [%rd25+112];
	xor.b32  	%r4233, %r4233, %r2963;
	ld.global.u32 	%r2964, [%rd25+116];
	xor.b32  	%r4232, %r4232, %r2964;
$L__BB7_249:
	and.b32  	%r2966, %r2921, 64;
	setp.eq.s32 	%p136, %r2966, 0;
	@%p136 bra 	$L__BB7_251;
	ld.global.u32 	%r2967, [%rd25+120];
	xor.b32  	%r4236, %r4236, %r2967;
	ld.global.u32 	%r2968, [%rd25+124];
	xor.b32  	%r4235, %r4235, %r2968;
	ld.global.u32 	%r2969, [%rd25+128];
	xor.b32  	%r4234, %r4234, %r2969;
	ld.global.u32 	%r2970, [%rd25+132];
	xor.b32  	%r4233, %r4233, %r2970;
	ld.global.u32 	%r2971, [%rd25+136];
	xor.b32  	%r4232, %r4232, %r2971;
$L__BB7_251:
	and.b32  	%r2973, %r2921, 128;
	setp.eq.s32 	%p137, %r2973, 0;
	@%p137 bra 	$L__BB7_253;
	ld.global.u32 	%r2974, [%rd25+140];
	xor.b32  	%r4236, %r4236, %r2974;
	ld.global.u32 	%r2975, [%rd25+144];
	xor.b32  	%r4235, %r4235, %r2975;
	ld.global.u32 	%r2976, [%rd25+148];
	xor.b32  	%r4234, %r4234, %r2976;
	ld.global.u32 	%r2977, [%rd25+152];
	xor.b32  	%r4233, %r4233, %r2977;
	ld.global.u32 	%r2978, [%rd25+156];
	xor.b32  	%r4232, %r4232, %r2978;
$L__BB7_253:
	and.b32  	%r2980, %r2921, 256;
	setp.eq.s32 	%p138, %r2980, 0;
	@%p138 bra 	$L__BB7_255;
	ld.global.u32 	%r2981, [%rd25+160];
	xor.b32  	%r4236, %r4236, %r2981;
	ld.global.u32 	%r2982, [%rd25+164];
	xor.b32  	%r4235, %r4235, %r2982;
	ld.global.u32 	%r2983, [%rd25+168];
	xor.b32  	%r4234, %r4234, %r2983;
	ld.global.u32 	%r2984, [%rd25+172];
	xor.b32  	%r4233, %r4233, %r2984;
	ld.global.u32 	%r2985, [%rd25+176];
	xor.b32  	%r4232, %r4232, %r2985;
$L__BB7_255:
	and.b32  	%r2987, %r2921, 512;
	setp.eq.s32 	%p139, %r2987, 0;
	@%p139 bra 	$L__BB7_257;
	ld.global.u32 	%r2988, [%rd25+180];
	xor.b32  	%r4236, %r4236, %r2988;
	ld.global.u32 	%r2989, [%rd25+184];
	xor.b32  	%r4235, %r4235, %r2989;
	ld.global.u32 	%r2990, [%rd25+188];
	xor.b32  	%r4234, %r4234, %r2990;
	ld.global.u32 	%r2991, [%rd25+192];
	xor.b32  	%r4233, %r4233, %r2991;
	ld.global.u32 	%r2992, [%rd25+196];
	xor.b32  	%r4232, %r4232, %r2992;
$L__BB7_257:
	and.b32  	%r2994, %r2921, 1024;
	setp.eq.s32 	%p140, %r2994, 0;
	@%p140 bra 	$L__BB7_259;
	ld.global.u32 	%r2995, [%rd25+200];
	xor.b32  	%r4236, %r4236, %r2995;
	ld.global.u32 	%r2996, [%rd25+204];
	xor.b32  	%r4235, %r4235, %r2996;
	ld.global.u32 	%r2997, [%rd25+208];
	xor.b32  	%r4234, %r4234, %r2997;
	ld.global.u32 	%r2998, [%rd25+212];
	xor.b32  	%r4233, %r4233, %r2998;
	ld.global.u32 	%r2999, [%rd25+216];
	xor.b32  	%r4232, %r4232, %r2999;
$L__BB7_259:
	and.b32  	%r3001, %r2921, 2048;
	setp.eq.s32 	%p141, %r3001, 0;
	@%p141 bra 	$L__BB7_261;
	ld.global.u32 	%r3002, [%rd25+220];
	xor.b32  	%r4236, %r4236, %r3002;
	ld.global.u32 	%r3003, [%rd25+224];
	xor.b32  	%r4235, %r4235, %r3003;
	ld.global.u32 	%r3004, [%rd25+228];
	xor.b32  	%r4234, %r4234, %r3004;
	ld.global.u32 	%r3005, [%rd25+232];
	xor.b32  	%r4233, %r4233, %r3005;
	ld.global.u32 	%r3006, [%rd25+236];
	xor.b32  	%r4232, %r4232, %r3006;
$L__BB7_261:
	and.b32  	%r3008, %r2921, 4096;
	setp.eq.s32 	%p142, %r3008, 0;
	@%p142 bra 	$L__BB7_263;
	ld.global.u32 	%r3009, [%rd25+240];
	xor.b32  	%r4236, %r4236, %r3009;
	ld.global.u32 	%r3010, [%rd25+244];
	xor.b32  	%r4235, %r4235, %r3010;
	ld.global.u32 	%r3011, [%rd25+248];
	xor.b32  	%r4234, %r4234, %r3011;
	ld.global.u32 	%r3012, [%rd25+252];
	xor.b32  	%r4233, %r4233, %r3012;
	ld.global.u32 	%r3013, [%rd25+256];
	xor.b32  	%r4232, %r4232, %r3013;
$L__BB7_263:
	and.b32  	%r3015, %r2921, 8192;
	setp.eq.s32 	%p143, %r3015, 0;
	@%p143 bra 	$L__BB7_265;
	ld.global.u32 	%r3016, [%rd25+260];
	xor.b32  	%r4236, %r4236, %r3016;
	ld.global.u32 	%r3017, [%rd25+264];
	xor.b32  	%r4235, %r4235, %r3017;
	ld.global.u32 	%r3018, [%rd25+268];
	xor.b32  	%r4234, %r4234, %r3018;
	ld.global.u32 	%r3019, [%rd25+272];
	xor.b32  	%r4233, %r4233, %r3019;
	ld.global.u32 	%r3020, [%rd25+276];
	xor.b32  	%r4232, %r4232, %r3020;
$L__BB7_265:
	and.b32  	%r3022, %r2921, 16384;
	setp.eq.s32 	%p144, %r3022, 0;
	@%p144 bra 	$L__BB7_267;
	ld.global.u32 	%r3023, [%rd25+280];
	xor.b32  	%r4236, %r4236, %r3023;
	ld.global.u32 	%r3024, [%rd25+284];
	xor.b32  	%r4235, %r4235, %r3024;
	ld.global.u32 	%r3025, [%rd25+288];
	xor.b32  	%r4234, %r4234, %r3025;
	ld.global.u32 	%r3026, [%rd25+292];
	xor.b32  	%r4233, %r4233, %r3026;
	ld.global.u32 	%r3027, [%rd25+296];
	xor.b32  	%r4232, %r4232, %r3027;
$L__BB7_267:
	and.b32  	%r3029, %r2921, 32768;
	setp.eq.s32 	%p145, %r3029, 0;
	@%p145 bra 	$L__BB7_269;
	ld.global.u32 	%r3030, [%rd25+300];
	xor.b32  	%r4236, %r4236, %r3030;
	ld.global.u32 	%r3031, [%rd25+304];
	xor.b32  	%r4235, %r4235, %r3031;
	ld.global.u32 	%r3032, [%rd25+308];
	xor.b32  	%r4234, %r4234, %r3032;
	ld.global.u32 	%r3033, [%rd25+312];
	xor.b32  	%r4233, %r4233, %r3033;
	ld.global.u32 	%r3034, [%rd25+316];
	xor.b32  	%r4232, %r4232, %r3034;
$L__BB7_269:
	add.s32 	%r4231, %r4231, 16;
	setp.ne.s32 	%p146, %r4231, 32;
	@%p146 bra 	$L__BB7_237;
	mad.lo.s32 	%r3035, %r4225, -31, %r1093;
	add.s32 	%r4225, %r3035, 1;
	setp.ne.s32 	%p147, %r4225, 5;
	@%p147 bra 	$L__BB7_236;
	st.local.u32 	[%rd2+4], %r4236;
	st.local.v2.u32 	[%rd2+8], {%r4235, %r4234};
	st.local.v2.u32 	[%rd2+16], {%r4233, %r4232};
	setp.eq.s64 	%p148, %rd23, 1;
	@%p148 bra 	$L__BB7_346;
	mov.b32 	%r4232, 0;
	mov.u32 	%r4325, %r4232;
	mov.u32 	%r4326, %r4232;
	mov.u32 	%r4327, %r4232;
	mov.u32 	%r4236, %r4232;
	mov.u32 	%r4317, %r4232;
$L__BB7_273:
	mul.wide.u32 	%rd84, %r4317, 4;
	add.s64 	%rd85, %rd2, %rd84;
	ld.local.u32 	%r1268, [%rd85+4];
	shl.b32 	%r1269, %r4317, 5;
	mov.b32 	%r4323, 0;
$L__BB7_274:
	.pragma "nounroll";
	shr.u32 	%r3038, %r1268, %r4323;
	and.b32  	%r3039, %r3038, 1;
	setp.eq.b32 	%p149, %r3039, 1;
	not.pred 	%p150, %p149;
	add.s32 	%r3040, %r1269, %r4323;
	mul.lo.s32 	%r3041, %r3040, 5;
	mul.wide.u32 	%rd86, %r3041, 4;
	add.s64 	%rd26, %rd24, %rd86;
	@%p150 bra 	$L__BB7_276;
	ld.global.u32 	%r3042, [%rd26];
	xor.b32  	%r4236, %r4236, %r3042;
	ld.global.u32 	%r3043, [%rd26+4];
	xor.b32  	%r4327, %r4327, %r3043;
	ld.global.u32 	%r3044, [%rd26+8];
	xor.b32  	%r4326, %r4326, %r3044;
	ld.global.u32 	%r3045, [%rd26+12];
	xor.b32  	%r4325, %r4325, %r3045;
	ld.global.u32 	%r3046, [%rd26+16];
	xor.b32  	%r4232, %r4232, %r3046;
$L__BB7_276:
	and.b32  	%r3048, %r3038, 2;
	setp.eq.s32 	%p151, %r3048, 0;
	@%p151 bra 	$L__BB7_278;
	ld.global.u32 	%r3049, [%rd26+20];
	xor.b32  	%r4236, %r4236, %r3049;
	ld.global.u32 	%r3050, [%rd26+24];
	xor.b32  	%r4327, %r4327, %r3050;
	ld.global.u32 	%r3051, [%rd26+28];
	xor.b32  	%r4326, %r4326, %r3051;
	ld.global.u32 	%r3052, [%rd26+32];
	xor.b32  	%r4325, %r4325, %r3052;
	ld.global.u32 	%r3053, [%rd26+36];
	xor.b32  	%r4232, %r4232, %r3053;
$L__BB7_278:
	and.b32  	%r3055, %r3038, 4;
	setp.eq.s32 	%p152, %r3055, 0;
	@%p152 bra 	$L__BB7_280;
	ld.global.u32 	%r3056, [%rd26+40];
	xor.b32  	%r4236, %r4236, %r3056;
	ld.global.u32 	%r3057, [%rd26+44];
	xor.b32  	%r4327, %r4327, %r3057;
	ld.global.u32 	%r3058, [%rd26+48];
	xor.b32  	%r4326, %r4326, %r3058;
	ld.global.u32 	%r3059, [%rd26+52];
	xor.b32  	%r4325, %r4325, %r3059;
	ld.global.u32 	%r3060, [%rd26+56];
	xor.b32  	%r4232, %r4232, %r3060;
$L__BB7_280:
	and.b32  	%r3062, %r3038, 8;
	setp.eq.s32 	%p153, %r3062, 0;
	@%p153 bra 	$L__BB7_282;
	ld.global.u32 	%r3063, [%rd26+60];
	xor.b32  	%r4236, %r4236, %r3063;
	ld.global.u32 	%r3064, [%rd26+64];
	xor.b32  	%r4327, %r4327, %r3064;
	ld.global.u32 	%r3065, [%rd26+68];
	xor.b32  	%r4326, %r4326, %r3065;
	ld.global.u32 	%r3066, [%rd26+72];
	xor.b32  	%r4325, %r4325, %r3066;
	ld.global.u32 	%r3067, [%rd26+76];
	xor.b32  	%r4232, %r4232, %r3067;
$L__BB7_282:
	and.b32  	%r3069, %r3038, 16;
	setp.eq.s32 	%p154, %r3069, 0;
	@%p154 bra 	$L__BB7_284;
	ld.global.u32 	%r3070, [%rd26+80];
	xor.b32  	%r4236, %r4236, %r3070;
	ld.global.u32 	%r3071, [%rd26+84];
	xor.b32  	%r4327, %r4327, %r3071;
	ld.global.u32 	%r3072, [%rd26+88];
	xor.b32  	%r4326, %r4326, %r3072;
	ld.global.u32 	%r3073, [%rd26+92];
	xor.b32  	%r4325, %r4325, %r3073;
	ld.global.u32 	%r3074, [%rd26+96];
	xor.b32  	%r4232, %r4232, %r3074;
$L__BB7_284:
	and.b32  	%r3076, %r3038, 32;
	setp.eq.s32 	%p155, %r3076, 0;
	@%p155 bra 	$L__BB7_286;
	ld.global.u32 	%r3077, [%rd26+100];
	xor.b32  	%r4236, %r4236, %r3077;
	ld.global.u32 	%r3078, [%rd26+104];
	xor.b32  	%r4327, %r4327, %r3078;
	ld.global.u32 	%r3079, [%rd26+108];
	xor.b32  	%r4326, %r4326, %r3079;
	ld.global.u32 	%r3080, [%rd26+112];
	xor.b32  	%r4325, %r4325, %r3080;
	ld.global.u32 	%r3081, [%rd26+116];
	xor.b32  	%r4232, %r4232, %r3081;
$L__BB7_286:
	and.b32  	%r3083, %r3038, 64;
	setp.eq.s32 	%p156, %r3083, 0;
	@%p156 bra 	$L__BB7_288;
	ld.global.u32 	%r3084, [%rd26+120];
	xor.b32  	%r4236, %r4236, %r3084;
	ld.global.u32 	%r3085, [%rd26+124];
	xor.b32  	%r4327, %r4327, %r3085;
	ld.global.u32 	%r3086, [%rd26+128];
	xor.b32  	%r4326, %r4326, %r3086;
	ld.global.u32 	%r3087, [%rd26+132];
	xor.b32  	%r4325, %r4325, %r3087;
	ld.global.u32 	%r3088, [%rd26+136];
	xor.b32  	%r4232, %r4232, %r3088;
$L__BB7_288:
	and.b32  	%r3090, %r3038, 128;
	setp.eq.s32 	%p157, %r3090, 0;
	@%p157 bra 	$L__BB7_290;
	ld.global.u32 	%r3091, [%rd26+140];
	xor.b32  	%r4236, %r4236, %r3091;
	ld.global.u32 	%r3092, [%rd26+144];
	xor.b32  	%r4327, %r4327, %r3092;
	ld.global.u32 	%r3093, [%rd26+148];
	xor.b32  	%r4326, %r4326, %r3093;
	ld.global.u32 	%r3094, [%rd26+152];
	xor.b32  	%r4325, %r4325, %r3094;
	ld.global.u32 	%r3095, [%rd26+156];
	xor.b32  	%r4232, %r4232, %r3095;
$L__BB7_290:
	and.b32  	%r3097, %r3038, 256;
	setp.eq.s32 	%p158, %r3097, 0;
	@%p158 bra 	$L__BB7_292;
	ld.global.u32 	%r3098, [%rd26+160];
	xor.b32  	%r4236, %r4236, %r3098;
	ld.global.u32 	%r3099, [%rd26+164];
	xor.b32  	%r4327, %r4327, %r3099;
	ld.global.u32 	%r3100, [%rd26+168];
	xor.b32  	%r4326, %r4326, %r3100;
	ld.global.u32 	%r3101, [%rd26+172];
	xor.b32  	%r4325, %r4325, %r3101;
	ld.global.u32 	%r3102, [%rd26+176];
	xor.b32  	%r4232, %r4232, %r3102;
$L__BB7_292:
	and.b32  	%r3104, %r3038, 512;
	setp.eq.s32 	%p159, %r3104, 0;
	@%p159 bra 	$L__BB7_294;
	ld.global.u32 	%r3105, [%rd26+180];
	xor.b32  	%r4236, %r4236, %r3105;
	ld.global.u32 	%r3106, [%rd26+184];
	xor.b32  	%r4327, %r4327, %r3106;
	ld.global.u32 	%r3107, [%rd26+188];
	xor.b32  	%r4326, %r4326, %r3107;
	ld.global.u32 	%r3108, [%rd26+192];
	xor.b32  	%r4325, %r4325, %r3108;
	ld.global.u32 	%r3109, [%rd26+196];
	xor.b32  	%r4232, %r4232, %r3109;
$L__BB7_294:
	and.b32  	%r3111, %r3038, 1024;
	setp.eq.s32 	%p160, %r3111, 0;
	@%p160 bra 	$L__BB7_296;
	ld.global.u32 	%r3112, [%rd26+200];
	xor.b32  	%r4236, %r4236, %r3112;
	ld.global.u32 	%r3113, [%rd26+204];
	xor.b32  	%r4327, %r4327, %r3113;
	ld.global.u32 	%r3114, [%rd26+208];
	xor.b32  	%r4326, %r4326, %r3114;
	ld.global.u32 	%r3115, [%rd26+212];
	xor.b32  	%r4325, %r4325, %r3115;
	ld.global.u32 	%r3116, [%rd26+216];
	xor.b32  	%r4232, %r4232, %r3116;
$L__BB7_296:
	and.b32  	%r3118, %r3038, 2048;
	setp.eq.s32 	%p161, %r3118, 0;
	@%p161 bra 	$L__BB7_298;
	ld.global.u32 	%r3119, [%rd26+220];
	xor.b32  	%r4236, %r4236, %r3119;
	ld.global.u32 	%r3120, [%rd26+224];
	xor.b32  	%r4327, %r4327, %r3120;
	ld.global.u32 	%r3121, [%rd26+228];
	xor.b32  	%r4326, %r4326, %r3121;
	ld.global.u32 	%r3122, [%rd26+232];
	xor.b32  	%r4325, %r4325, %r3122;
	ld.global.u32 	%r3123, [%rd26+236];
	xor.b32  	%r4232, %r4232, %r3123;
$L__BB7_298:
	and.b32  	%r3125, %r3038, 4096;
	setp.eq.s32 	%p162, %r3125, 0;
	@%p162 bra 	$L__BB7_300;
	ld.global.u32 	%r3126, [%rd26+240];
	xor.b32  	%r4236, %r4236, %r3126;
	ld.global.u32 	%r3127, [%rd26+244];
	xor.b32  	%r4327, %r4327, %r3127;
	ld.global.u32 	%r3128, [%rd26+248];
	xor.b32  	%r4326, %r4326, %r3128;
	ld.global.u32 	%r3129, [%rd26+252];
	xor.b32  	%r4325, %r4325, %r3129;
	ld.global.u32 	%r3130, [%rd26+256];
	xor.b32  	%r4232, %r4232, %r3130;
$L__BB7_300:
	and.b32  	%r3132, %r3038, 8192;
	setp.eq.s32 	%p163, %r3132, 0;
	@%p163 bra 	$L__BB7_302;
	ld.global.u32 	%r3133, [%rd26+260];
	xor.b32  	%r4236, %r4236, %r3133;
	ld.global.u32 	%r3134, [%rd26+264];
	xor.b32  	%r4327, %r4327, %r3134;
	ld.global.u32 	%r3135, [%rd26+268];
	xor.b32  	%r4326, %r4326, %r3135;
	ld.global.u32 	%r3136, [%rd26+272];
	xor.b32  	%r4325, %r4325, %r3136;
	ld.global.u32 	%r3137, [%rd26+276];
	xor.b32  	%r4232, %r4232, %r3137;
$L__BB7_302:
	and.b32  	%r3139, %r3038, 16384;
	setp.eq.s32 	%p164, %r3139, 0;
	@%p164 bra 	$L__BB7_304;
	ld.global.u32 	%r3140, [%rd26+280];
	xor.b32  	%r4236, %r4236, %r3140;
	ld.global.u32 	%r3141, [%rd26+284];
	xor.b32  	%r4327, %r4327, %r3141;
	ld.global.u32 	%r3142, [%rd26+288];
	xor.b32  	%r4326, %r4326, %r3142;
	ld.global.u32 	%r3143, [%rd26+292];
	xor.b32  	%r4325, %r4325, %r3143;
	ld.global.u32 	%r3144, [%rd26+296];
	xor.b32  	%r4232, %r4232, %r3144;
$L__BB7_304:
	and.b32  	%r3146, %r3038, 32768;
	setp.eq.s32 	%p165, %r3146, 0;
	@%p165 bra 	$L__BB7_306;
	ld.global.u32 	%r3147, [%rd26+300];
	xor.b32  	%r4236, %r4236, %r3147;
	ld.global.u32 	%r3148, [%rd26+304];
	xor.b32  	%r4327, %r4327, %r3148;
	ld.global.u32 	%r3149, [%rd26+308];
	xor.b32  	%r4326, %r4326, %r3149;
	ld.global.u32 	%r3150, [%rd26+312];
	xor.b32  	%r4325, %r4325, %r3150;
	ld.global.u32 	%r3151, [%rd26+316];
	xor.b32  	%r4232, %r4232, %r3151;
$L__BB7_306:
	add.s32 	%r4323, %r4323, 16;
	setp.ne.s32 	%p166, %r4323, 32;
	@%p166 bra 	$L__BB7_274;
	mad.lo.s32 	%r3152, %r4317, -31, %r1269;
	add.s32 	%r4317, %r3152, 1;
	setp.ne.s32 	%p167, %r4317, 5;
	@%p167 bra 	$L__BB7_273;
	st.local.u32 	[%rd2+4], %r4236;
	st.local.v2.u32 	[%rd2+8], {%r4327, %r4326};
	st.local.v2.u32 	[%rd2+16], {%r4325, %r4232};
	setp.ne.s64 	%p168, %rd23, 3;
	@%p168 bra 	$L__BB7_346;
	mov.b32 	%r4232, 0;
	mov.u32 	%r4417, %r4232;
	mov.u32 	%r4418, %r4232;
	mov.u32 	%r4419, %r4232;
	mov.u32 	%r4236, %r4232;
	mov.u32 	%r4409, %r4232;
$L__BB7_310:
	mul.wide.u32 	%rd87, %r4409, 4;
	add.s64 	%rd88, %rd2, %rd87;
	ld.local.u32 	%r1444, [%rd88+4];
	shl.b32 	%r1445, %r4409, 5;
	mov.b32 	%r4415, 0;
$L__BB7_311:
	.pragma "nounroll";
	shr.u32 	%r3155, %r1444, %r4415;
	and.b32  	%r3156, %r3155, 1;
	setp.eq.b32 	%p169, %r3156, 1;
	not.pred 	%p170, %p169;
	add.s32 	%r3157, %r1445, %r4415;
	mul.lo.s32 	%r3158, %r3157, 5;
	mul.wide.u32 	%rd89, %r3158, 4;
	add.s64 	%rd27, %rd24, %rd89;
	@%p170 bra 	$L__BB7_313;
	ld.global.u32 	%r3159, [%rd27];
	xor.b32  	%r4236, %r4236, %r3159;
	ld.global.u32 	%r3160, [%rd27+4];
	xor.b32  	%r4419, %r4419, %r3160;
	ld.global.u32 	%r3161, [%rd27+8];
	xor.b32  	%r4418, %r4418, %r3161;
	ld.global.u32 	%r3162, [%rd27+12];
	xor.b32  	%r4417, %r4417, %r3162;
	ld.global.u32 	%r3163, [%rd27+16];
	xor.b32  	%r4232, %r4232, %r3163;
$L__BB7_313:
	and.b32  	%r3165, %r3155, 2;
	setp.eq.s32 	%p171, %r3165, 0;
	@%p171 bra 	$L__BB7_315;
	ld.global.u32 	%r3166, [%rd27+20];
	xor.b32  	%r4236, %r4236, %r3166;
	ld.global.u32 	%r3167, [%rd27+24];
	xor.b32  	%r4419, %r4419, %r3167;
	ld.global.u32 	%r3168, [%rd27+28];
	xor.b32  	%r4418, %r4418, %r3168;
	ld.global.u32 	%r3169, [%rd27+32];
	xor.b32  	%r4417, %r4417, %r3169;
	ld.global.u32 	%r3170, [%rd27+36];
	xor.b32  	%r4232, %r4232, %r3170;
$L__BB7_315:
	and.b32  	%r3172, %r3155, 4;
	setp.eq.s32 	%p172, %r3172, 0;
	@%p172 bra 	$L__BB7_317;
	ld.global.u32 	%r3173, [%rd27+40];
	xor.b32  	%r4236, %r4236, %r3173;
	ld.global.u32 	%r3174, [%rd27+44];
	xor.b32  	%r4419, %r4419, %r3174;
	ld.global.u32 	%r3175, [%rd27+48];
	xor.b32  	%r4418, %r4418, %r3175;
	ld.global.u32 	%r3176, [%rd27+52];
	xor.b32  	%r4417, %r4417, %r3176;
	ld.global.u32 	%r3177, [%rd27+56];
	xor.b32  	%r4232, %r4232, %r3177;
$L__BB7_317:
	and.b32  	%r3179, %r3155, 8;
	setp.eq.s32 	%p173, %r3179, 0;
	@%p173 bra 	$L__BB7_319;
	ld.global.u32 	%r3180, [%rd27+60];
	xor.b32  	%r4236, %r4236, %r3180;
	ld.global.u32 	%r3181, [%rd27+64];
	xor.b32  	%r4419, %r4419, %r3181;
	ld.global.u32 	%r3182, [%rd27+68];
	xor.b32  	%r4418, %r4418, %r3182;
	ld.global.u32 	%r3183, [%rd27+72];
	xor.b32  	%r4417, %r4417, %r3183;
	ld.global.u32 	%r3184, [%rd27+76];
	xor.b32  	%r4232, %r4232, %r3184;
$L__BB7_319:
	and.b32  	%r3186, %r3155, 16;
	setp.eq.s32 	%p174, %r3186, 0;
	@%p174 bra 	$L__BB7_321;
	ld.global.u32 	%r3187, [%rd27+80];
	xor.b32  	%r4236, %r4236, %r3187;
	ld.global.u32 	%r3188, [%rd27+84];
	xor.b32  	%r4419, %r4419, %r3188;
	ld.global.u32 	%r3189, [%rd27+88];
	xor.b32  	%r4418, %r4418, %r3189;
	ld.global.u32 	%r3190, [%rd27+92];
	xor.b32  	%r4417, %r4417, %r3190;
	ld.global.u32 	%r3191, [%rd27+96];
	xor.b32  	%r4232, %r4232, %r3191;
$L__BB7_321:
	and.b32  	%r3193, %r3155, 32;
	setp.eq.s32 	%p175, %r3193, 0;
	@%p175 bra 	$L__BB7_323;
	ld.global.u32 	%r3194, [%rd27+100];
	xor.b32  	%r4236, %r4236, %r3194;
	ld.global.u32 	%r3195, [%rd27+104];
	xor.b32  	%r4419, %r4419, %r3195;
	ld.global.u32 	%r3196, [%rd27+108];
	xor.b32  	%r4418, %r4418, %r3196;
	ld.global.u32 	%r3197, [%rd27+112];
	xor.b32  	%r4417, %r4417, %r3197;
	ld.global.u32 	%r3198, [%rd27+116];
	xor.b32  	%r4232, %r4232, %r3198;
$L__BB7_323:
	and.b32  	%r3200, %r3155, 64;
	setp.eq.s32 	%p176, %r3200, 0;
	@%p176 bra 	$L__BB7_325;
	ld.global.u32 	%r3201, [%rd27+120];
	xor.b32  	%r4236, %r4236, %r3201;
	ld.global.u32 	%r3202, [%rd27+124];
	xor.b32  	%r4419, %r4419, %r3202;
	ld.global.u32 	%r3203, [%rd27+128];
	xor.b32  	%r4418, %r4418, %r3203;
	ld.global.u32 	%r3204, [%rd27+132];
	xor.b32  	%r4417, %r4417, %r3204;
	ld.global.u32 	%r3205, [%rd27+136];
	xor.b32  	%r4232, %r4232, %r3205;
$L__BB7_325:
	and.b32  	%r3207, %r3155, 128;
	setp.eq.s32 	%p177, %r3207, 0;
	@%p177 bra 	$L__BB7_327;
	ld.global.u32 	%r3208, [%rd27+140];
	xor.b32  	%r4236, %r4236, %r3208;
	ld.global.u32 	%r3209, [%rd27+144];
	xor.b32  	%r4419, %r4419, %r3209;
	ld.global.u32 	%r3210, [%rd27+148];
	xor.b32  	%r4418, %r4418, %r3210;
	ld.global.u32 	%r3211, [%rd27+152];
	xor.b32  	%r4417, %r4417, %r3211;
	ld.global.u32 	%r3212, [%rd27+156];
	xor.b32  	%r4232, %r4232, %r3212;
$L__BB7_327:
	and.b32  	%r3214, %r3155, 256;
	setp.eq.s32 	%p178, %r3214, 0;
	@%p178 bra 	$L__BB7_329;
	ld.global.u32 	%r3215, [%rd27+160];
	xor.b32  	%r4236, %r4236, %r3215;
	ld.global.u32 	%r3216, [%rd27+164];
	xor.b32  	%r4419, %r4419, %r3216;
	ld.global.u32 	%r3217, [%rd27+168];
	xor.b32  	%r4418, %r4418, %r3217;
	ld.global.u32 	%r3218, [%rd27+172];
	xor.b32  	%r4417, %r4417, %r3218;
	ld.global.u32 	%r3219, [%rd27+176];
	xor.b32  	%r4232, %r4232, %r3219;
$L__BB7_329:
	and.b32  	%r3221, %r3155, 512;
	setp.eq.s32 	%p179, %r3221, 0;
	@%p179 bra 	$L__BB7_331;
	ld.global.u32 	%r3222, [%rd27+180];
	xor.b32  	%r4236, %r4236, %r3222;
	ld.global.u32 	%r3223, [%rd27+184];
	xor.b32  	%r4419, %r4419, %r3223;
	ld.global.u32 	%r3224, [%rd27+188];
	xor.b32  	%r4418, %r4418, %r3224;
	ld.global.u32 	%r3225, [%rd27+192];
	xor.b32  	%r4417, %r4417, %r3225;
	ld.global.u32 	%r3226, [%rd27+196];
	xor.b32  	%r4232, %r4232, %r3226;
$L__BB7_331:
	and.b32  	%r3228, %r3155, 1024;
	setp.eq.s32 	%p180, %r3228, 0;
	@%p180 bra 	$L__BB7_333;
	ld.global.u32 	%r3229, [%rd27+200];
	xor.b32  	%r4236, %r4236, %r3229;
	ld.global.u32 	%r3230, [%rd27+204];
	xor.b32  	%r4419, %r4419, %r3230;
	ld.global.u32 	%r3231, [%rd27+208];
	xor.b32  	%r4418, %r4418, %r3231;
	ld.global.u32 	%r3232, [%rd27+212];
	xor.b32  	%r4417, %r4417, %r3232;
	ld.global.u32 	%r3233, [%rd27+216];
	xor.b32  	%r4232, %r4232, %r3233;
$L__BB7_333:
	and.b32  	%r3235, %r3155, 2048;
	setp.eq.s32 	%p181, %r3235, 0;
	@%p181 bra 	$L__BB7_335;
	ld.global.u32 	%r3236, [%rd27+220];
	xor.b32  	%r4236, %r4236, %r3236;
	ld.global.u32 	%r3237, [%rd27+224];
	xor.b32  	%r4419, %r4419, %r3237;
	ld.global.u32 	%r3238, [%rd27+228];
	xor.b32  	%r4418, %r4418, %r3238;
	ld.global.u32 	%r3239, [%rd27+232];
	xor.b32  	%r4417, %r4417, %r3239;
	ld.global.u32 	%r3240, [%rd27+236];
	xor.b32  	%r4232, %r4232, %r3240;
$L__BB7_335:
	and.b32  	%r3242, %r3155, 4096;
	setp.eq.s32 	%p182, %r3242, 0;
	@%p182 bra 	$L__BB7_337;
	ld.global.u32 	%r3243, [%rd27+240];
	xor.b32  	%r4236, %r4236, %r3243;
	ld.global.u32 	%r3244, [%rd27+244];
	xor.b32  	%r4419, %r4419, %r3244;
	ld.global.u32 	%r3245, [%rd27+248];
	xor.b32  	%r4418, %r4418, %r3245;
	ld.global.u32 	%r3246, [%rd27+252];
	xor.b32  	%r4417, %r4417, %r3246;
	ld.global.u32 	%r3247, [%rd27+256];
	xor.b32  	%r4232, %r4232, %r3247;
$L__BB7_337:
	and.b32  	%r3249, %r3155, 8192;
	setp.eq.s32 	%p183, %r3249, 0;
	@%p183 bra 	$L__BB7_339;
	ld.global.u32 	%r3250, [%rd27+260];
	xor.b32  	%r4236, %r4236, %r3250;
	ld.global.u32 	%r3251, [%rd27+264];
	xor.b32  	%r4419, %r4419, %r3251;
	ld.global.u32 	%r3252, [%rd27+268];
	xor.b32  	%r4418, %r4418, %r3252;
	ld.global.u32 	%r3253, [%rd27+272];
	xor.b32  	%r4417, %r4417, %r3253;
	ld.global.u32 	%r3254, [%rd27+276];
	xor.b32  	%r4232, %r4232, %r3254;
$L__BB7_339:
	and.b32  	%r3256, %r3155, 16384;
	setp.eq.s32 	%p184, %r3256, 0;
	@%p184 bra 	$L__BB7_341;
	ld.global.u32 	%r3257, [%rd27+280];
	xor.b32  	%r4236, %r4236, %r3257;
	ld.global.u32 	%r3258, [%rd27+284];
	xor.b32  	%r4419, %r4419, %r3258;
	ld.global.u32 	%r3259, [%rd27+288];
	xor.b32  	%r4418, %r4418, %r3259;
	ld.global.u32 	%r3260, [%rd27+292];
	xor.b32  	%r4417, %r4417, %r3260;
	ld.global.u32 	%r3261, [%rd27+296];
	xor.b32  	%r4232, %r4232, %r3261;
$L__BB7_341:
	and.b32  	%r3263, %r3155, 32768;
	setp.eq.s32 	%p185, %r3263, 0;
	@%p185 bra 	$L__BB7_343;
	ld.global.u32 	%r3264, [%rd27+300];
	xor.b32  	%r4236, %r4236, %r3264;
	ld.global.u32 	%r3265, [%rd27+304];
	xor.b32  	%r4419, %r4419, %r3265;
	ld.global.u32 	%r3266, [%rd27+308];
	xor.b32  	%r4418, %r4418, %r3266;
	ld.global.u32 	%r3267, [%rd27+312];
	xor.b32  	%r4417, %r4417, %r3267;
	ld.global.u32 	%r3268, [%rd27+316];
	xor.b32  	%r4232, %r4232, %r3268;
$L__BB7_343:
	add.s32 	%r4415, %r4415, 16;
	setp.ne.s32 	%p186, %r4415, 32;
	@%p186 bra 	$L__BB7_311;
	mad.lo.s32 	%r3269, %r4409, -31, %r1445;
	add.s32 	%r4409, %r3269, 1;
	setp.ne.s32 	%p187, %r4409, 5;
	@%p187 bra 	$L__BB7_310;
	st.local.u32 	[%rd2+4], %r4236;
	st.local.v2.u32 	[%rd2+8], {%r4419, %r4418};
	st.local.v2.u32 	[%rd2+16], {%r4417, %r4232};
$L__BB7_346:
	shr.u64 	%rd119, %rd22, 2;
	add.s32 	%r4219, %r4219, 1;
	setp.gt.u64 	%p188, %rd22, 3;
	@%p188 bra 	$L__BB7_234;
$L__BB7_347:
	shr.u32 	%r3270, %r4236, 2;
	xor.b32  	%r3271, %r3270, %r4236;
	shl.b32 	%r3272, %r4232, 4;
	shl.b32 	%r3273, %r3271, 1;
	xor.b32  	%r3274, %r3273, %r3272;
	xor.b32  	%r3275, %r3274, %r3271;
	xor.b32  	%r3276, %r3275, %r4232;
	add.s32 	%r3277, %r1080, %r3276;
	add.s32 	%r3278, %r3277, 362437;
	cvt.rn.f32.u32 	%f15, %r3278;
	fma.rn.f32 	%f16, %f15, 0f2F800000, 0f2F000000;
	fma.rn.f32 	%f3, %f16, 0f3D75C28F, 0f00000000;
	mad.lo.s32 	%r3279, %r1, 3, 2;
	cvt.rn.f32.u32 	%f17, %r3279;
	// begin inline asm
	mov.u64 	%rd90, %clock64;
	// end inline asm
	cvt.rzi.u64.f32 	%rd120, %f17;
	cvt.u32.u64 	%r3280, %rd90;
	xor.b32  	%r3281, %r3280, -1429050551;
	mul.lo.s32 	%r3282, %r3281, 1099087573;
	{ .reg .b32 tmp; mov.b64 {tmp, %r3283}, %rd90; }
	xor.b32  	%r3284, %r3283, -136515619;
	mul.lo.s32 	%r3285, %r3284, -1703105765;
	add.s32 	%r3286, %r3282, %r3285;
	add.s32 	%r1619, %r3286, 6615241;
	add.s32 	%r4519, %r3282, 123456789;
	st.local.v2.u32 	[%rd1], {%r1619, %r4519};
	xor.b32  	%r3287, %r3282, 362436069;
	add.s32 	%r3288, %r3285, 521288629;
	st.local.v2.u32 	[%rd1+8], {%r3287, %r3288};
	xor.b32  	%r3289, %r3285, 88675123;
	add.s32 	%r4515, %r3282, 5783321;
	st.local.v2.u32 	[%rd1+16], {%r3289, %r4515};
	setp.eq.s64 	%p189, %rd120, 0;
	@%p189 bra 	$L__BB7_462;
	mov.b32 	%r4502, 0;
$L__BB7_349:
	mov.u64 	%rd30, %rd120;
	and.b64  	%rd31, %rd30, 3;
	setp.eq.s64 	%p190, %rd31, 0;
	@%p190 bra 	$L__BB7_461;
	mul.wide.u32 	%rd91, %r4502, 3200;
	mov.u64 	%rd92, precalc_xorwow_matrix;
	add.s64 	%rd32, %rd92, %rd91;
	mov.b32 	%r4515, 0;
	mov.u32 	%r4516, %r4515;
	mov.u32 	%r4517, %r4515;
	mov.u32 	%r4518, %r4515;
	mov.u32 	%r4519, %r4515;
	mov.u32 	%r4508, %r4515;
$L__BB7_351:
	mul.wide.u32 	%rd93, %r4508, 4;
	add.s64 	%rd94, %rd1, %rd93;
	ld.local.u32 	%r1631, [%rd94+4];
	shl.b32 	%r1632, %r4508, 5;
	mov.b32 	%r4514, 0;
$L__BB7_352:
	.pragma "nounroll";
	shr.u32 	%r3293, %r1631, %r4514;
	and.b32  	%r3294, %r3293, 1;
	setp.eq.b32 	%p191, %r3294, 1;
	not.pred 	%p192, %p191;
	add.s32 	%r3295, %r1632, %r4514;
	mul.lo.s32 	%r3296, %r3295, 5;
	mul.wide.u32 	%rd95, %r3296, 4;
	add.s64 	%rd33, %rd32, %rd95;
	@%p192 bra 	$L__BB7_354;
	ld.global.u32 	%r3297, [%rd33];
	xor.b32  	%r4519, %r4519, %r3297;
	ld.global.u32 	%r3298, [%rd33+4];
	xor.b32  	%r4518, %r4518, %r3298;
	ld.global.u32 	%r3299, [%rd33+8];
	xor.b32  	%r4517, %r4517, %r3299;
	ld.global.u32 	%r3300, [%rd33+12];
	xor.b32  	%r4516, %r4516, %r3300;
	ld.global.u32 	%r3301, [%rd33+16];
	xor.b32  	%r4515, %r4515, %r3301;
$L__BB7_354:
	and.b32  	%r3303, %r3293, 2;
	setp.eq.s32 	%p193, %r3303, 0;
	@%p193 bra 	$L__BB7_356;
	ld.global.u32 	%r3304, [%rd33+20];
	xor.b32  	%r4519, %r4519, %r3304;
	ld.global.u32 	%r3305, [%rd33+24];
	xor.b32  	%r4518, %r4518, %r3305;
	ld.global.u32 	%r3306, [%rd33+28];
	xor.b32  	%r4517, %r4517, %r3306;
	ld.global.u32 	%r3307, [%rd33+32];
	xor.b32  	%r4516, %r4516, %r3307;
	ld.global.u32 	%r3308, [%rd33+36];
	xor.b32  	%r4515, %r4515, %r3308;
$L__BB7_356:
	and.b32  	%r3310, %r3293, 4;
	setp.eq.s32 	%p194, %r3310, 0;
	@%p194 bra 	$L__BB7_358;
	ld.global.u32 	%r3311, [%rd33+40];
	xor.b32  	%r4519, %r4519, %r3311;
	ld.global.u32 	%r3312, [%rd33+44];
	xor.b32  	%r4518, %r4518, %r3312;
	ld.global.u32 	%r3313, [%rd33+48];
	xor.b32  	%r4517, %r4517, %r3313;
	ld.global.u32 	%r3314, [%rd33+52];
	xor.b32  	%r4516, %r4516, %r3314;
	ld.global.u32 	%r3315, [%rd33+56];
	xor.b32  	%r4515, %r4515, %r3315;
$L__BB7_358:
	and.b32  	%r3317, %r3293, 8;
	setp.eq.s32 	%p195, %r3317, 0;
	@%p195 bra 	$L__BB7_360;
	ld.global.u32 	%r3318, [%rd33+60];
	xor.b32  	%r4519, %r4519, %r3318;
	ld.global.u32 	%r3319, [%rd33+64];
	xor.b32  	%r4518, %r4518, %r3319;
	ld.global.u32 	%r3320, [%rd33+68];
	xor.b32  	%r4517, %r4517, %r3320;
	ld.global.u32 	%r3321, [%rd33+72];
	xor.b32  	%r4516, %r4516, %r3321;
	ld.global.u32 	%r3322, [%rd33+76];
	xor.b32  	%r4515, %r4515, %r3322;
$L__BB7_360:
	and.b32  	%r3324, %r3293, 16;
	setp.eq.s32 	%p196, %r3324, 0;
	@%p196 bra 	$L__BB7_362;
	ld.global.u32 	%r3325, [%rd33+80];
	xor.b32  	%r4519, %r4519, %r3325;
	ld.global.u32 	%r3326, [%rd33+84];
	xor.b32  	%r4518, %r4518, %r3326;
	ld.global.u32 	%r3327, [%rd33+88];
	xor.b32  	%r4517, %r4517, %r3327;
	ld.global.u32 	%r3328, [%rd33+92];
	xor.b32  	%r4516, %r4516, %r3328;
	ld.global.u32 	%r3329, [%rd33+96];
	xor.b32  	%r4515, %r4515, %r3329;
$L__BB7_362:
	and.b32  	%r3331, %r3293, 32;
	setp.eq.s32 	%p197, %r3331, 0;
	@%p197 bra 	$L__BB7_364;
	ld.global.u32 	%r3332, [%rd33+100];
	xor.b32  	%r4519, %r4519, %r3332;
	ld.global.u32 	%r3333, [%rd33+104];
	xor.b32  	%r4518, %r4518, %r3333;
	ld.global.u32 	%r3334, [%rd33+108];
	xor.b32  	%r4517, %r4517, %r3334;
	ld.global.u32 	%r3335, [%rd33+112];
	xor.b32  	%r4516, %r4516, %r3335;
	ld.global.u32 	%r3336, [%rd33+116];
	xor.b32  	%r4515, %r4515, %r3336;
$L__BB7_364:
	and.b32  	%r3338, %r3293, 64;
	setp.eq.s32 	%p198, %r3338, 0;
	@%p198 bra 	$L__BB7_366;
	ld.global.u32 	%r3339, [%rd33+120];
	xor.b32  	%r4519, %r4519, %r3339;
	ld.global.u32 	%r3340, [%rd33+124];
	xor.b32  	%r4518, %r4518, %r3340;
	ld.global.u32 	%r3341, [%rd33+128];
	xor.b32  	%r4517, %r4517, %r3341;
	ld.global.u32 	%r3342, [%rd33+132];
	xor.b32  	%r4516, %r4516, %r3342;
	ld.global.u32 	%r3343, [%rd33+136];
	xor.b32  	%r4515, %r4515, %r3343;
$L__BB7_366:
	and.b32  	%r3345, %r3293, 128;
	setp.eq.s32 	%p199, %r3345, 0;
	@%p199 bra 	$L__BB7_368;
	ld.global.u32 	%r3346, [%rd33+140];
	xor.b32  	%r4519, %r4519, %r3346;
	ld.global.u32 	%r3347, [%rd33+144];
	xor.b32  	%r4518, %r4518, %r3347;
	ld.global.u32 	%r3348, [%rd33+148];
	xor.b32  	%r4517, %r4517, %r3348;
	ld.global.u32 	%r3349, [%rd33+152];
	xor.b32  	%r4516, %r4516, %r3349;
	ld.global.u32 	%r3350, [%rd33+156];
	xor.b32  	%r4515, %r4515, %r3350;
$L__BB7_368:
	and.b32  	%r3352, %r3293, 256;
	setp.eq.s32 	%p200, %r3352, 0;
	@%p200 bra 	$L__BB7_370;
	ld.global.u32 	%r3353, [%rd33+160];
	xor.b32  	%r4519, %r4519, %r3353;
	ld.global.u32 	%r3354, [%rd33+164];
	xor.b32  	%r4518, %r4518, %r3354;
	ld.global.u32 	%r3355, [%rd33+168];
	xor.b32  	%r4517, %r4517, %r3355;
	ld.global.u32 	%r3356, [%rd33+172];
	xor.b32  	%r4516, %r4516, %r3356;
	ld.global.u32 	%r3357, [%rd33+176];
	xor.b32  	%r4515, %r4515, %r3357;
$L__BB7_370:
	and.b32  	%r3359, %r3293, 512;
	setp.eq.s32 	%p201, %r3359, 0;
	@%p201 bra 	$L__BB7_372;
	ld.global.u32 	%r3360, [%rd33+180];
	xor.b32  	%r4519, %r4519, %r3360;
	ld.global.u32 	%r3361, [%rd33+184];
	xor.b32  	%r4518, %r4518, %r3361;
	ld.global.u32 	%r3362, [%rd33+188];
	xor.b32  	%r4517, %r4517, %r3362;
	ld.global.u32 	%r3363, [%rd33+192];
	xor.b32  	%r4516, %r4516, %r3363;
	ld.global.u32 	%r3364, [%rd33+196];
	xor.b32  	%r4515, %r4515, %r3364;
$L__BB7_372:
	and.b32  	%r3366, %r3293, 1024;
	setp.eq.s32 	%p202, %r3366, 0;
	@%p202 bra 	$L__BB7_374;
	ld.global.u32 	%r3367, [%rd33+200];
	xor.b32  	%r4519, %r4519, %r3367;
	ld.global.u32 	%r3368, [%rd33+204];
	xor.b32  	%r4518, %r4518, %r3368;
	ld.global.u32 	%r3369, [%rd33+208];
	xor.b32  	%r4517, %r4517, %r3369;
	ld.global.u32 	%r3370, [%rd33+212];
	xor.b32  	%r4516, %r4516, %r3370;
	ld.global.u32 	%r3371, [%rd33+216];
	xor.b32  	%r4515, %r4515, %r3371;
$L__BB7_374:
	and.b32  	%r3373, %r3293, 2048;
	setp.eq.s32 	%p203, %r3373, 0;
	@%p203 bra 	$L__BB7_376;
	ld.global.u32 	%r3374, [%rd33+220];
	xor.b32  	%r4519, %r4519, %r3374;
	ld.global.u32 	%r3375, [%rd33+224];
	xor.b32  	%r4518, %r4518, %r3375;
	ld.global.u32 	%r3376, [%rd33+228];
	xor.b32  	%r4517, %r4517, %r3376;
	ld.global.u32 	%r3377, [%rd33+232];
	xor.b32  	%r4516, %r4516, %r3377;
	ld.global.u32 	%r3378, [%rd33+236];
	xor.b32  	%r4515, %r4515, %r3378;
$L__BB7_376:
	and.b32  	%r3380, %r3293, 4096;
	setp.eq.s32 	%p204, %r3380, 0;
	@%p204 bra 	$L__BB7_378;
	ld.global.u32 	%r3381, [%rd33+240];
	xor.b32  	%r4519, %r4519, %r3381;
	ld.global.u32 	%r3382, [%rd33+244];
	xor.b32  	%r4518, %r4518, %r3382;
	ld.global.u32 	%r3383, [%rd33+248];
	xor.b32  	%r4517, %r4517, %r3383;
	ld.global.u32 	%r3384, [%rd33+252];
	xor.b32  	%r4516, %r4516, %r3384;
	ld.global.u32 	%r3385, [%rd33+256];
	xor.b32  	%r4515, %r4515, %r3385;
$L__BB7_378:
	and.b32  	%r3387, %r3293, 8192;
	setp.eq.s32 	%p205, %r3387, 0;
	@%p205 bra 	$L__BB7_380;
	ld.global.u32 	%r3388, [%rd33+260];
	xor.b32  	%r4519, %r4519, %r3388;
	ld.global.u32 	%r3389, [%rd33+264];
	xor.b32  	%r4518, %r4518, %r3389;
	ld.global.u32 	%r3390, [%rd33+268];
	xor.b32  	%r4517, %r4517, %r3390;
	ld.global.u32 	%r3391, [%rd33+272];
	xor.b32  	%r4516, %r4516, %r3391;
	ld.global.u32 	%r3392, [%rd33+276];
	xor.b32  	%r4515, %r4515, %r3392;
$L__BB7_380:
	and.b32  	%r3394, %r3293, 16384;
	setp.eq.s32 	%p206, %r3394, 0;
	@%p206 bra 	$L__BB7_382;
	ld.global.u32 	%r3395, [%rd33+280];
	xor.b32  	%r4519, %r4519, %r3395;
	ld.global.u32 	%r3396, [%rd33+284];
	xor.b32  	%r4518, %r4518, %r3396;
	ld.global.u32 	%r3397, [%rd33+288];
	xor.b32  	%r4517, %r4517, %r3397;
	ld.global.u32 	%r3398, [%rd33+292];
	xor.b32  	%r4516, %r4516, %r3398;
	ld.global.u32 	%r3399, [%rd33+296];
	xor.b32  	%r4515, %r4515, %r3399;
$L__BB7_382:
	and.b32  	%r3401, %r3293, 32768;
	setp.eq.s32 	%p207, %r3401, 0;
	@%p207 bra 	$L__BB7_384;
	ld.global.u32 	%r3402, [%rd33+300];
	xor.b32  	%r4519, %r4519, %r3402;
	ld.global.u32 	%r3403, [%rd33+304];
	xor.b32  	%r4518, %r4518, %r3403;
	ld.global.u32 	%r3404, [%rd33+308];
	xor.b32  	%r4517, %r4517, %r3404;
	ld.global.u32 	%r3405, [%rd33+312];
	xor.b32  	%r4516, %r4516, %r3405;
	ld.global.u32 	%r3406, [%rd33+316];
	xor.b32  	%r4515, %r4515, %r3406;
$L__BB7_384:
	add.s32 	%r4514, %r4514, 16;
	setp.ne.s32 	%p208, %r4514, 32;
	@%p208 bra 	$L__BB7_352;
	mad.lo.s32 	%r3407, %r4508, -31, %r1632;
	add.s32 	%r4508, %r3407, 1;
	setp.ne.s32 	%p209, %r4508, 5;
	@%p209 bra 	$L__BB7_351;
	st.local.u32 	[%rd1+4], %r4519;
	st.local.v2.u32 	[%rd1+8], {%r4518, %r4517};
	st.local.v2.u32 	[%rd1+16], {%r4516, %r4515};
	setp.eq.s64 	%p210, %rd31, 1;
	@%p210 bra 	$L__BB7_461;
	mov.b32 	%r4515, 0;
	mov.u32 	%r4608, %r4515;
	mov.u32 	%r4609, %r4515;
	mov.u32 	%r4610, %r4515;
	mov.u32 	%r4519, %r4515;
	mov.u32 	%r4600, %r4515;
$L__BB7_388:
	mul.wide.u32 	%rd96, %r4600, 4;
	add.s64 	%rd97, %rd1, %rd96;
	ld.local.u32 	%r1807, [%rd97+4];
	shl.b32 	%r1808, %r4600, 5;
	mov.b32 	%r4606, 0;
$L__BB7_389:
	.pragma "nounroll";
	shr.u32 	%r3410, %r1807, %r4606;
	and.b32  	%r3411, %r3410, 1;
	setp.eq.b32 	%p211, %r3411, 1;
	not.pred 	%p212, %p211;
	add.s32 	%r3412, %r1808, %r4606;
	mul.lo.s32 	%r3413, %r3412, 5;
	mul.wide.u32 	%rd98, %r3413, 4;
	add.s64 	%rd34, %rd32, %rd98;
	@%p212 bra 	$L__BB7_391;
	ld.global.u32 	%r3414, [%rd34];
	xor.b32  	%r4519, %r4519, %r3414;
	ld.global.u32 	%r3415, [%rd34+4];
	xor.b32  	%r4610, %r4610, %r3415;
	ld.global.u32 	%r3416, [%rd34+8];
	xor.b32  	%r4609, %r4609, %r3416;
	ld.global.u32 	%r3417, [%rd34+12];
	xor.b32  	%r4608, %r4608, %r3417;
	ld.global.u32 	%r3418, [%rd34+16];
	xor.b32  	%r4515, %r4515, %r3418;
$L__BB7_391:
	and.b32  	%r3420, %r3410, 2;
	setp.eq.s32 	%p213, %r3420, 0;
	@%p213 bra 	$L__BB7_393;
	ld.global.u32 	%r3421, [%rd34+20];
	xor.b32  	%r4519, %r4519, %r3421;
	ld.global.u32 	%r3422, [%rd34+24];
	xor.b32  	%r4610, %r4610, %r3422;
	ld.global.u32 	%r3423, [%rd34+28];
	xor.b32  	%r4609, %r4609, %r3423;
	ld.global.u32 	%r3424, [%rd34+32];
	xor.b32  	%r4608, %r4608, %r3424;
	ld.global.u32 	%r3425, [%rd34+36];
	xor.b32  	%r4515, %r4515, %r3425;
$L__BB7_393:
	and.b32  	%r3427, %r3410, 4;
	setp.eq.s32 	%p214, %r3427, 0;
	@%p214 bra 	$L__BB7_395;
	ld.global.u32 	%r3428, [%rd34+40];
	xor.b32  	%r4519, %r4519, %r3428;
	ld.global.u32 	%r3429, [%rd34+44];
	xor.b32  	%r4610, %r4610, %r3429;
	ld.global.u32 	%r3430, [%rd34+48];
	xor.b32  	%r4609, %r4609, %r3430;
	ld.global.u32 	%r3431, [%rd34+52];
	xor.b32  	%r4608, %r4608, %r3431;
	ld.global.u32 	%r3432, [%rd34+56];
	xor.b32  	%r4515, %r4515, %r3432;
$L__BB7_395:
	and.b32  	%r3434, %r3410, 8;
	setp.eq.s32 	%p215, %r3434, 0;
	@%p215 bra 	$L__BB7_397;
	ld.global.u32 	%r3435, [%rd34+60];
	xor.b32  	%r4519, %r4519, %r3435;
	ld.global.u32 	%r3436, [%rd34+64];
	xor.b32  	%r4610, %r4610, %r3436;
	ld.global.u32 	%r3437, [%rd34+68];
	xor.b32  	%r4609, %r4609, %r3437;
	ld.global.u32 	%r3438, [%rd34+72];
	xor.b32  	%r4608, %r4608, %r3438;
	ld.global.u32 	%r3439, [%rd34+76];
	xor.b32  	%r4515, %r4515, %r3439;
$L__BB7_397:
	and.b32  	%r3441, %r3410, 16;
	setp.eq.s32 	%p216, %r3441, 0;
	@%p216 bra 	$L__BB7_399;
	ld.global.u32 	%r3442, [%rd34+80];
	xor.b32  	%r4519, %r4519, %r3442;
	ld.global.u32 	%r3443, [%rd34+84];
	xor.b32  	%r4610, %r4610, %r3443;
	ld.global.u32 	%r3444, [%rd34+88];
	xor.b32  	%r4609, %r4609, %r3444;
	ld.global.u32 	%r3445, [%rd34+92];
	xor.b32  	%r4608, %r4608, %r3445;
	ld.global.u32 	%r3446, [%rd34+96];
	xor.b32  	%r4515, %r4515, %r3446;
$L__BB7_399:
	and.b32  	%r3448, %r3410, 32;
	setp.eq.s32 	%p217, %r3448, 0;
	@%p217 bra 	$L__BB7_401;
	ld.global.u32 	%r3449, [%rd34+100];
	xor.b32  	%r4519, %r4519, %r3449;
	ld.global.u32 	%r3450, [%rd34+104];
	xor.b32  	%r4610, %r4610, %r3450;
	ld.global.u32 	%r3451, [%rd34+108];
	xor.b32  	%r4609, %r4609, %r3451;
	ld.global.u32 	%r3452, [%rd34+112];
	xor.b32  	%r4608, %r4608, %r3452;
	ld.global.u32 	%r3453, [%rd34+116];
	xor.b32  	%r4515, %r4515, %r3453;
$L__BB7_401:
	and.b32  	%r3455, %r3410, 64;
	setp.eq.s32 	%p218, %r3455, 0;
	@%p218 bra 	$L__BB7_403;
	ld.global.u32 	%r3456, [%rd34+120];
	xor.b32  	%r4519, %r4519, %r3456;
	ld.global.u32 	%r3457, [%rd34+124];
	xor.b32  	%r4610, %r4610, %r3457;
	ld.global.u32 	%r3458, [%rd34+128];
	xor.b32  	%r4609, %r4609, %r3458;
	ld.global.u32 	%r3459, [%rd34+132];
	xor.b32  	%r4608, %r4608, %r3459;
	ld.global.u32 	%r3460, [%rd34+136];
	xor.b32  	%r4515, %r4515, %r3460;
$L__BB7_403:
	and.b32  	%r3462, %r3410, 128;
	setp.eq.s32 	%p219, %r3462, 0;
	@%p219 bra 	$L__BB7_405;
	ld.global.u32 	%r3463, [%rd34+140];
	xor.b32  	%r4519, %r4519, %r3463;
	ld.global.u32 	%r3464, [%rd34+144];
	xor.b32  	%r4610, %r4610, %r3464;
	ld.global.u32 	%r3465, [%rd34+148];
	xor.b32  	%r4609, %r4609, %r3465;
	ld.global.u32 	%r3466, [%rd34+152];
	xor.b32  	%r4608, %r4608, %r3466;
	ld.global.u32 	%r3467, [%rd34+156];
	xor.b32  	%r4515, %r4515, %r3467;
$L__BB7_405:
	and.b32  	%r3469, %r3410, 256;
	setp.eq.s32 	%p220, %r3469, 0;
	@%p220 bra 	$L__BB7_407;
	ld.global.u32 	%r3470, [%rd34+160];
	xor.b32  	%r4519, %r4519, %r3470;
	ld.global.u32 	%r3471, [%rd34+164];
	xor.b32  	%r4610, %r4610, %r3471;
	ld.global.u32 	%r3472, [%rd34+168];
	xor.b32  	%r4609, %r4609, %r3472;
	ld.global.u32 	%r3473, [%rd34+172];
	xor.b32  	%r4608, %r4608, %r3473;
	ld.global.u32 	%r3474, [%rd34+176];
	xor.b32  	%r4515, %r4515, %r3474;
$L__BB7_407:
	and.b32  	%r3476, %r3410, 512;
	setp.eq.s32 	%p221, %r3476, 0;
	@%p221 bra 	$L__BB7_409;
	ld.global.u32 	%r3477, [%rd34+180];
	xor.b32  	%r4519, %r4519, %r3477;
	ld.global.u32 	%r3478, [%rd34+184];
	xor.b32  	%r4610, %r4610, %r3478;
	ld.global.u32 	%r3479, [%rd34+188];
	xor.b32  	%r4609, %r4609, %r3479;
	ld.global.u32 	%r3480, [%rd34+192];
	xor.b32  	%r4608, %r4608, %r3480;
	ld.global.u32 	%r3481, [%rd34+196];
	xor.b32  	%r4515, %r4515, %r3481;
$L__BB7_409:
	and.b32  	%r3483, %r3410, 1024;
	setp.eq.s32 	%p222, %r3483, 0;
	@%p222 bra 	$L__BB7_411;
	ld.global.u32 	%r3484, [%rd34+200];
	xor.b32  	%r4519, %r4519, %r3484;
	ld.global.u32 	%r3485, [%rd34+204];
	xor.b32  	%r4610, %r4610, %r3485;
	ld.global.u32 	%r3486, [%rd34+208];
	xor.b32  	%r4609, %r4609, %r3486;
	ld.global.u32 	%r3487, [%rd34+212];
	xor.b32  	%r4608, %r4608, %r3487;
	ld.global.u32 	%r3488, [%rd34+216];
	xor.b32  	%r4515, %r4515, %r3488;
$L__BB7_411:
	and.b32  	%r3490, %r3410, 2048;
	setp.eq.s32 	%p223, %r3490, 0;
	@%p223 bra 	$L__BB7_413;
	ld.global.u32 	%r3491, [%rd34+220];
	xor.b32  	%r4519, %r4519, %r3491;
	ld.global.u32 	%r3492, [%rd34+224];
	xor.b32  	%r4610, %r4610, %r3492;
	ld.global.u32 	%r3493, [%rd34+228];
	xor.b32  	%r4609, %r4609, %r3493;
	ld.global.u32 	%r3494, [%rd34+232];
	xor.b32  	%r4608, %r4608, %r3494;
	ld.global.u32 	%r3495, [%rd34+236];
	xor.b32  	%r4515, %r4515, %r3495;
$L__BB7_413:
	and.b32  	%r3497, %r3410, 4096;
	setp.eq.s32 	%p224, %r3497, 0;
	@%p224 bra 	$L__BB7_415;
	ld.global.u32 	%r3498, [%rd34+240];
	xor.b32  	%r4519, %r4519, %r3498;
	ld.global.u32 	%r3499, [%rd34+244];
	xor.b32  	%r4610, %r4610, %r3499;
	ld.global.u32 	%r3500, [%rd34+248];
	xor.b32  	%r4609, %r4609, %r3500;
	ld.global.u32 	%r3501, [%rd34+252];
	xor.b32  	%r4608, %r4608, %r3501;
	ld.global.u32 	%r3502, [%rd34+256];
	xor.b32  	%r4515, %r4515, %r3502;
$L__BB7_415:
	and.b32  	%r3504, %r3410, 8192;
	setp.eq.s32 	%p225, %r3504, 0;
	@%p225 bra 	$L__BB7_417;
	ld.global.u32 	%r3505, [%rd34+260];
	xor.b32  	%r4519, %r4519, %r3505;
	ld.global.u32 	%r3506, [%rd34+264];
	xor.b32  	%r4610, %r4610, %r3506;
	ld.global.u32 	%r3507, [%rd34+268];
	xor.b32  	%r4609, %r4609, %r3507;
	ld.global.u32 	%r3508, [%rd34+272];
	xor.b32  	%r4608, %r4608, %r3508;
	ld.global.u32 	%r3509, [%rd34+276];
	xor.b32  	%r4515, %r4515, %r3509;
$L__BB7_417:
	and.b32  	%r3511, %r3410, 16384;
	setp.eq.s32 	%p226, %r3511, 0;
	@%p226 bra 	$L__BB7_419;
	ld.global.u32 	%r3512, [%rd34+280];
	xor.b32  	%r4519, %r4519, %r3512;
	ld.global.u32 	%r3513, [%rd34+284];
	xor.b32  	%r4610, %r4610, %r3513;
	ld.global.u32 	%r3514, [%rd34+288];
	xor.b32  	%r4609, %r4609, %r3514;
	ld.global.u32 	%r3515, [%rd34+292];
	xor.b32  	%r4608, %r4608, %r3515;
	ld.global.u32 	%r3516, [%rd34+296];
	xor.b32  	%r4515, %r4515, %r3516;
$L__BB7_419:
	and.b32  	%r3518, %r3410, 32768;
	setp.eq.s32 	%p227, %r3518, 0;
	@%p227 bra 	$L__BB7_421;
	ld.global.u32 	%r3519, [%rd34+300];
	xor.b32  	%r4519, %r4519, %r3519;
	ld.global.u32 	%r3520, [%rd34+304];
	xor.b32  	%r4610, %r4610, %r3520;
	ld.global.u32 	%r3521, [%rd34+308];
	xor.b32  	%r4609, %r4609, %r3521;
	ld.global.u32 	%r3522, [%rd34+312];
	xor.b32  	%r4608, %r4608, %r3522;
	ld.global.u32 	%r3523, [%rd34+316];
	xor.b32  	%r4515, %r4515, %r3523;
$L__BB7_421:
	add.s32 	%r4606, %r4606, 16;
	setp.ne.s32 	%p228, %r4606, 32;
	@%p228 bra 	$L__BB7_389;
	mad.lo.s32 	%r3524, %r4600, -31, %r1808;
	add.s32 	%r4600, %r3524, 1;
	setp.ne.s32 	%p229, %r4600, 5;
	@%p229 bra 	$L__BB7_388;
	st.local.u32 	[%rd1+4], %r4519;
	st.local.v2.u32 	[%rd1+8], {%r4610, %r4609};
	st.local.v2.u32 	[%rd1+16], {%r4608, %r4515};
	setp.ne.s64 	%p230, %rd31, 3;
	@%p230 bra 	$L__BB7_461;
	mov.b32 	%r4515, 0;
	mov.u32 	%r4700, %r4515;
	mov.u32 	%r4701, %r4515;
	mov.u32 	%r4702, %r4515;
	mov.u32 	%r4519, %r4515;
	mov.u32 	%r4692, %r4515;
$L__BB7_425:
	mul.wide.u32 	%rd99, %r4692, 4;
	add.s64 	%rd100, %rd1, %rd99;
	ld.local.u32 	%r1983, [%rd100+4];
	shl.b32 	%r1984, %r4692, 5;
	mov.b32 	%r4698, 0;
$L__BB7_426:
	.pragma "nounroll";
	shr.u32 	%r3527, %r1983, %r4698;
	and.b32  	%r3528, %r3527, 1;
	setp.eq.b32 	%p231, %r3528, 1;
	not.pred 	%p232, %p231;
	add.s32 	%r3529, %r1984, %r4698;
	mul.lo.s32 	%r3530, %r3529, 5;
	mul.wide.u32 	%rd101, %r3530, 4;
	add.s64 	%rd35, %rd32, %rd101;
	@%p232 bra 	$L__BB7_428;
	ld.global.u32 	%r3531, [%rd35];
	xor.b32  	%r4519, %r4519, %r3531;
	ld.global.u32 	%r3532, [%rd35+4];
	xor.b32  	%r4702, %r4702, %r3532;
	ld.global.u32 	%r3533, [%rd35+8];
	xor.b32  	%r4701, %r4701, %r3533;
	ld.global.u32 	%r3534, [%rd35+12];
	xor.b32  	%r4700, %r4700, %r3534;
	ld.global.u32 	%r3535, [%rd35+16];
	xor.b32  	%r4515, %r4515, %r3535;
$L__BB7_428:
	and.b32  	%r3537, %r3527, 2;
	setp.eq.s32 	%p233, %r3537, 0;
	@%p233 bra 	$L__BB7_430;
	ld.global.u32 	%r3538, [%rd35+20];
	xor.b32  	%r4519, %r4519, %r3538;
	ld.global.u32 	%r3539, [%rd35+24];
	xor.b32  	%r4702, %r4702, %r3539;
	ld.global.u32 	%r3540, [%rd35+28];
	xor.b32  	%r4701, %r4701, %r3540;
	ld.global.u32 	%r3541, [%rd35+32];
	xor.b32  	%r4700, %r4700, %r3541;
	ld.global.u32 	%r3542, [%rd35+36];
	xor.b32  	%r4515, %r4515, %r3542;
$L__BB7_430:
	and.b32  	%r3544, %r3527, 4;
	setp.eq.s32 	%p234, %r3544, 0;
	@%p234 bra 	$L__BB7_432;
	ld.global.u32 	%r3545, [%rd35+40];
	xor.b32  	%r4519, %r4519, %r3545;
	ld.global.u32 	%r3546, [%rd35+44];
	xor.b32  	%r4702, %r4702, %r3546;
	ld.global.u32 	%r3547, [%rd35+48];
	xor.b32  	%r4701, %r4701, %r3547;
	ld.global.u32 	%r3548, [%rd35+52];
	xor.b32  	%r4700, %r4700, %r3548;
	ld.global.u32 	%r3549, [%rd35+56];
	xor.b32  	%r4515, %r4515, %r3549;
$L__BB7_432:
	and.b32  	%r3551, %r3527, 8;
	setp.eq.s32 	%p235, %r3551, 0;
	@%p235 bra 	$L__BB7_434;
	ld.global.u32 	%r3552, [%rd35+60];
	xor.b32  	%r4519, %r4519, %r3552;
	ld.global.u32 	%r3553, [%rd35+64];
	xor.b32  	%r4702, %r4702, %r3553;
	ld.global.u32 	%r3554, [%rd35+68];
	xor.b32  	%r4701, %r4701, %r3554;
	ld.global.u32 	%r3555, [%rd35+72];
	xor.b32  	%r4700, %r4700, %r3555;
	ld.global.u32 	%r3556, [%rd35+76];
	xor.b32  	%r4515, %r4515, %r3556;
$L__BB7_434:
	and.b32  	%r3558, %r3527, 16;
	setp.eq.s32 	%p236, %r3558, 0;
	@%p236 bra 	$L__BB7_436;
	ld.global.u32 	%r3559, [%rd35+80];
	xor.b32  	%r4519, %r4519, %r3559;
	ld.global.u32 	%r3560, [%rd35+84];
	xor.b32  	%r4702, %r4702, %r3560;
	ld.global.u32 	%r3561, [%rd35+88];
	xor.b32  	%r4701, %r4701, %r3561;
	ld.global.u32 	%r3562, [%rd35+92];
	xor.b32  	%r4700, %r4700, %r3562;
	ld.global.u32 	%r3563, [%rd35+96];
	xor.b32  	%r4515, %r4515, %r3563;
$L__BB7_436:
	and.b32  	%r3565, %r3527, 32;
	setp.eq.s32 	%p237, %r3565, 0;
	@%p237 bra 	$L__BB7_438;
	ld.global.u32 	%r3566, [%rd35+100];
	xor.b32  	%r4519, %r4519, %r3566;
	ld.global.u32 	%r3567, [%rd35+104];
	xor.b32  	%r4702, %r4702, %r3567;
	ld.global.u32 	%r3568, [%rd35+108];
	xor.b32  	%r4701, %r4701, %r3568;
	ld.global.u32 	%r3569, [%rd35+112];
	xor.b32  	%r4700, %r4700, %r3569;
	ld.global.u32 	%r3570, [%rd35+116];
	xor.b32  	%r4515, %r4515, %r3570;
$L__BB7_438:
	and.b32  	%r3572, %r3527, 64;
	setp.eq.s32 	%p238, %r3572, 0;
	@%p238 bra 	$L__BB7_440;
	ld.global.u32 	%r3573, [%rd35+120];
	xor.b32  	%r4519, %r4519, %r3573;
	ld.global.u32 	%r3574, [%rd35+124];
	xor.b32  	%r4702, %r4702, %r3574;
	ld.global.u32 	%r3575, [%rd35+128];
	xor.b32  	%r4701, %r4701, %r3575;
	ld.global.u32 	%r3576, [%rd35+132];
	xor.b32  	%r4700, %r4700, %r3576;
	ld.global.u32 	%r3577, [%rd35+136];
	xor.b32  	%r4515, %r4515, %r3577;
$L__BB7_440:
	and.b32  	%r3579, %r3527, 128;
	setp.eq.s32 	%p239, %r3579, 0;
	@%p239 bra 	$L__BB7_442;
	ld.global.u32 	%r3580, [%rd35+140];
	xor.b32  	%r4519, %r4519, %r3580;
	ld.global.u32 	%r3581, [%rd35+144];
	xor.b32  	%r4702, %r4702, %r3581;
	ld.global.u32 	%r3582, [%rd35+148];
	xor.b32  	%r4701, %r4701, %r3582;
	ld.global.u32 	%r3583, [%rd35+152];
	xor.b32  	%r4700, %r4700, %r3583;
	ld.global.u32 	%r3584, [%rd35+156];
	xor.b32  	%r4515, %r4515, %r3584;
$L__BB7_442:
	and.b32  	%r3586, %r3527, 256;
	setp.eq.s32 	%p240, %r3586, 0;
	@%p240 bra 	$L__BB7_444;
	ld.global.u32 	%r3587, [%rd35+160];
	xor.b32  	%r4519, %r4519, %r3587;
	ld.global.u32 	%r3588, [%rd35+164];
	xor.b32  	%r4702, %r4702, %r3588;
	ld.global.u32 	%r3589, [%rd35+168];
	xor.b32  	%r4701, %r4701, %r3589;
	ld.global.u32 	%r3590, [%rd35+172];
	xor.b32  	%r4700, %r4700, %r3590;
	ld.global.u32 	%r3591, [%rd35+176];
	xor.b32  	%r4515, %r4515, %r3591;
$L__BB7_444:
	and.b32  	%r3593, %r3527, 512;
	setp.eq.s32 	%p241, %r3593, 0;
	@%p241 bra 	$L__BB7_446;
	ld.global.u32 	%r3594, [%rd35+180];
	xor.b32  	%r4519, %r4519, %r3594;
	ld.global.u32 	%r3595, [%rd35+184];
	xor.b32  	%r4702, %r4702, %r3595;
	ld.global.u32 	%r3596, [%rd35+188];
	xor.b32  	%r4701, %r4701, %r3596;
	ld.global.u32 	%r3597, [%rd35+192];
	xor.b32  	%r4700, %r4700, %r3597;
	ld.global.u32 	%r3598, [%rd35+196];
	xor.b32  	%r4515, %r4515, %r3598;
$L__BB7_446:
	and.b32  	%r3600, %r3527, 1024;
	setp.eq.s32 	%p242, %r3600, 0;
	@%p242 bra 	$L__BB7_448;
	ld.global.u32 	%r3601, [%rd35+200];
	xor.b32  	%r4519, %r4519, %r3601;
	ld.global.u32 	%r3602, [%rd35+204];
	xor.b32  	%r4702, %r4702, %r3602;
	ld.global.u32 	%r3603, [%rd35+208];
	xor.b32  	%r4701, %r4701, %r3603;
	ld.global.u32 	%r3604, [%rd35+212];
	xor.b32  	%r4700, %r4700, %r3604;
	ld.global.u32 	%r3605, [%rd35+216];
	xor.b32  	%r4515, %r4515, %r3605;
$L__BB7_448:
	and.b32  	%r3607, %r3527, 2048;
	setp.eq.s32 	%p243, %r3607, 0;
	@%p243 bra 	$L__BB7_450;
	ld.global.u32 	%r3608, [%rd35+220];
	xor.b32  	%r4519, %r4519, %r3608;
	ld.global.u32 	%r3609, [%rd35+224];
	xor.b32  	%r4702, %r4702, %r3609;
	ld.global.u32 	%r3610, [%rd35+228];
	xor.b32  	%r4701, %r4701, %r3610;
	ld.global.u32 	%r3611, [%rd35+232];
	xor.b32  	%r4700, %r4700, %r3611;
	ld.global.u32 	%r3612, [%rd35+236];
	xor.b32  	%r4515, %r4515, %r3612;
$L__BB7_450:
	and.b32  	%r3614, %r3527, 4096;
	setp.eq.s32 	%p244, %r3614, 0;
	@%p244 bra 	$L__BB7_452;
	ld.global.u32 	%r3615, [%rd35+240];
	xor.b32  	%r4519, %r4519, %r3615;
	ld.global.u32 	%r3616, [%rd35+244];
	xor.b32  	%r4702, %r4702, %r3616;
	ld.global.u32 	%r3617, [%rd35+248];
	xor.b32  	%r4701, %r4701, %r3617;
	ld.global.u32 	%r3618, [%rd35+252];
	xor.b32  	%r4700, %r4700, %r3618;
	ld.global.u32 	%r3619, [%rd35+256];
	xor.b32  	%r4515, %r4515, %r3619;
$L__BB7_452:
	and.b32  	%r3621, %r3527, 8192;
	setp.eq.s32 	%p245, %r3621, 0;
	@%p245 bra 	$L__BB7_454;
	ld.global.u32 	%r3622, [%rd35+260];
	xor.b32  	%r4519, %r4519, %r3622;
	ld.global.u32 	%r3623, [%rd35+264];
	xor.b32  	%r4702, %r4702, %r3623;
	ld.global.u32 	%r3624, [%rd35+268];
	xor.b32  	%r4701, %r4701, %r3624;
	ld.global.u32 	%r3625, [%rd35+272];
	xor.b32  	%r4700, %r4700, %r3625;
	ld.global.u32 	%r3626, [%rd35+276];
	xor.b32  	%r4515, %r4515, %r3626;
$L__BB7_454:
	and.b32  	%r3628, %r3527, 16384;
	setp.eq.s32 	%p246, %r3628, 0;
	@%p246 bra 	$L__BB7_456;
	ld.global.u32 	%r3629, [%rd35+280];
	xor.b32  	%r4519, %r4519, %r3629;
	ld.global.u32 	%r3630, [%rd35+284];
	xor.b32  	%r4702, %r4702, %r3630;
	ld.global.u32 	%r3631, [%rd35+288];
	xor.b32  	%r4701, %r4701, %r3631;
	ld.global.u32 	%r3632, [%rd35+292];
	xor.b32  	%r4700, %r4700, %r3632;
	ld.global.u32 	%r3633, [%rd35+296];
	xor.b32  	%r4515, %r4515, %r3633;
$L__BB7_456:
	and.b32  	%r3635, %r3527, 32768;
	setp.eq.s32 	%p247, %r3635, 0;
	@%p247 bra 	$L__BB7_458;
	ld.global.u32 	%r3636, [%rd35+300];
	xor.b32  	%r4519, %r4519, %r3636;
	ld.global.u32 	%r3637, [%rd35+304];
	xor.b32  	%r4702, %r4702, %r3637;
	ld.global.u32 	%r3638, [%rd35+308];
	xor.b32  	%r4701, %r4701, %r3638;
	ld.global.u32 	%r3639, [%rd35+312];
	xor.b32  	%r4700, %r4700, %r3639;
	ld.global.u32 	%r3640, [%rd35+316];
	xor.b32  	%r4515, %r4515, %r3640;
$L__BB7_458:
	add.s32 	%r4698, %r4698, 16;
	setp.ne.s32 	%p248, %r4698, 32;
	@%p248 bra 	$L__BB7_426;
	mad.lo.s32 	%r3641, %r4692, -31, %r1984;
	add.s32 	%r4692, %r3641, 1;
	setp.ne.s32 	%p249, %r4692, 5;
	@%p249 bra 	$L__BB7_425;
	st.local.u32 	[%rd1+4], %r4519;
	st.local.v2.u32 	[%rd1+8], {%r4702, %r4701};
	st.local.v2.u32 	[%rd1+16], {%r4700, %r4515};
$L__BB7_461:
	shr.u64 	%rd120, %rd30, 2;
	add.s32 	%r4502, %r4502, 1;
	setp.gt.u64 	%p250, %rd30, 3;
	@%p250 bra 	$L__BB7_349;
$L__BB7_462:
	ld.param.u64 	%rd115, [_Z14LifespanKernelP6float3S0_PfP6float4j_param_2];
	ld.param.u64 	%rd112, [_Z14LifespanKernelP6float3S0_PfP6float4j_param_1];
	shr.u32 	%r3642, %r4519, 2;
	xor.b32  	%r3643, %r3642, %r4519;
	shl.b32 	%r3644, %r4515, 4;
	shl.b32 	%r3645, %r3643, 1;
	xor.b32  	%r3646, %r3645, %r3644;
	xor.b32  	%r3647, %r3646, %r3643;
	xor.b32  	%r3648, %r3647, %r4515;
	add.s32 	%r3649, %r1619, %r3648;
	add.s32 	%r3650, %r3649, 362437;
	cvt.rn.f32.u32 	%f18, %r3650;
	fma.rn.f32 	%f19, %f18, 0f2F800000, 0f2F000000;
	fma.rn.f32 	%f20, %f19, 0f3D75C28F, 0fBCF5C28F;
	cvta.to.global.u64 	%rd102, %rd112;
	add.s64 	%rd104, %rd102, %rd65;
	st.global.f32 	[%rd104], %f2;
	st.global.f32 	[%rd104+4], %f3;
	st.global.f32 	[%rd104+8], %f20;
	cvta.to.global.u64 	%rd105, %rd115;
	mul.wide.u32 	%rd106, %r1, 4;
	add.s64 	%rd107, %rd105, %rd106;
	ld.global.f32 	%f21, [%rd107];
$L__BB7_463:
	ld.param.u64 	%rd116, [_Z14LifespanKernelP6float3S0_PfP6float4j_param_3];
	cvta.to.global.u64 	%rd108, %rd116;
	mul.wide.u32 	%rd109, %r1, 16;
	add.s64 	%rd110, %rd108, %rd109;
	st.global.f32 	[%rd110+12], %f21;
$L__BB7_464:
	ret;

}
	// .globl	_Z12RandomKernelPfffj
.visible .entry _Z12RandomKernelPfffj(
	.param .u64 .ptr .align 1 _Z12RandomKernelPfffj_param_0,
	.param .f32 _Z12RandomKernelPfffj_param_1,
	.param .f32 _Z12RandomKernelPfffj_param_2,
	.param .u32 _Z12RandomKernelPfffj_param_3
)
{
	.local .align 8 .b8 	__local_depot8[48];
	.reg .b64 	%SP;
	.reg .b64 	%SPL;
	.reg .pred 	%p<64>;
	.reg .b32 	%r<1199>;
	.reg .b32 	%f<8>;
	.reg .b64 	%rd<28>;

	mov.u64 	%SPL, __local_depot8;
	ld.param.u64 	%rd10, [_Z12RandomKernelPfffj_param_0];
	ld.param.f32 	%f1, [_Z12RandomKernelPfffj_param_1];
	ld.param.f32 	%f2, [_Z12RandomKernelPfffj_param_2];
	ld.param.u32 	%r541, [_Z12RandomKernelPfffj_param_3];
	mov.u32 	%r542, %ctaid.x;
	mov.u32 	%r543, %ntid.x;
	mov.u32 	%r544, %tid.x;
	mad.lo.s32 	%r1, %r542, %r543, %r544;
	setp.ge.u32 	%p1, %r1, %r541;
	@%p1 bra 	$L__BB8_117;
	add.u64 	%rd1, %SPL, 0;
	cvt.rn.f32.u32 	%f3, %r1;
	// begin inline asm
	mov.u64 	%rd11, %clock64;
	// end inline asm
	cvt.rzi.u64.f32 	%rd27, %f3;
	cvt.u32.u64 	%r545, %rd11;
	xor.b32  	%r546, %r545, -1429050551;
	mul.lo.s32 	%r547, %r546, 1099087573;
	{ .reg .b32 tmp; mov.b64 {tmp, %r548}, %rd11; }
	xor.b32  	%r549, %r548, -136515619;
	mul.lo.s32 	%r550, %r549, -1703105765;
	add.s32 	%r551, %r547, %r550;
	add.s32 	%r2, %r551, 6615241;
	add.s32 	%r935, %r547, 123456789;
	st.local.v2.u32 	[%rd1], {%r2, %r935};
	xor.b32  	%r552, %r547, 362436069;
	add.s32 	%r553, %r550, 521288629;
	st.local.v2.u32 	[%rd1+8], {%r552, %r553};
	xor.b32  	%r554, %r550, 88675123;
	add.s32 	%r931, %r547, 5783321;
	st.local.v2.u32 	[%rd1+16], {%r554, %r931};
	setp.eq.s64 	%p2, %rd27, 0;
	@%p2 bra 	$L__BB8_116;
	mov.b32 	%r918, 0;
$L__BB8_3:
	mov.u64 	%rd3, %rd27;
	and.b64  	%rd4, %rd3, 3;
	setp.eq.s64 	%p3, %rd4, 0;
	@%p3 bra 	$L__BB8_115;
	mul.wide.u32 	%rd13, %r918, 3200;
	mov.u64 	%rd14, precalc_xorwow_matrix;
	add.s64 	%rd5, %rd14, %rd13;
	mov.b32 	%r931, 0;
	mov.u32 	%r932, %r931;
	mov.u32 	%r933, %r931;
	mov.u32 	%r934, %r931;
	mov.u32 	%r935, %r931;
	mov.u32 	%r924, %r931;
$L__BB8_5:
	mul.wide.u32 	%rd15, %r924, 4;
	add.s64 	%rd16, %rd1, %rd15;
	ld.local.u32 	%r14, [%rd16+4];
	shl.b32 	%r15, %r924, 5;
	mov.b32 	%r930, 0;
$L__BB8_6:
	.pragma "nounroll";
	shr.u32 	%r558, %r14, %r930;
	and.b32  	%r559, %r558, 1;
	setp.eq.b32 	%p4, %r559, 1;
	not.pred 	%p5, %p4;
	add.s32 	%r560, %r15, %r930;
	mul.lo.s32 	%r561, %r560, 5;
	mul.wide.u32 	%rd17, %r561, 4;
	add.s64 	%rd6, %rd5, %rd17;
	@%p5 bra 	$L__BB8_8;
	ld.global.u32 	%r562, [%rd6];
	xor.b32  	%r935, %r935, %r562;
	ld.global.u32 	%r563, [%rd6+4];
	xor.b32  	%r934, %r934, %r563;
	ld.global.u32 	%r564, [%rd6+8];
	xor.b32  	%r933, %r933, %r564;
	ld.global.u32 	%r565, [%rd6+12];
	xor.b32  	%r932, %r932, %r565;
	ld.global.u32 	%r566, [%rd6+16];
	xor.b32  	%r931, %r931, %r566;
$L__BB8_8:
	and.b32  	%r568, %r558, 2;
	setp.eq.s32 	%p6, %r568, 0;
	@%p6 bra 	$L__BB8_10;
	ld.global.u32 	%r569, [%rd6+20];
	xor.b32  	%r935, %r935, %r569;
	ld.global.u32 	%r570, [%rd6+24];
	xor.b32  	%r934, %r934, %r570;
	ld.global.u32 	%r571, [%rd6+28];
	xor.b32  	%r933, %r933, %r571;
	ld.global.u32 	%r572, [%rd6+32];
	xor.b32  	%r932, %r932, %r572;
	ld.global.u32 	%r573, [%rd6+36];
	xor.b32  	%r931, %r931, %r573;
$L__BB8_10:
	and.b32  	%r575, %r558, 4;
	setp.eq.s32 	%p7, %r575, 0;
	@%p7 bra 	$L__BB8_12;
	ld.global.u32 	%r576, [%rd6+40];
	xor.b32  	%r935, %r935, %r576;
	ld.global.u32 	%r577, [%rd6+44];
	xor.b32  	%r934, %r934, %r577;
	ld.global.u32 	%r578, [%rd6+48];
	xor.b32  	%r933, %r933, %r578;
	ld.global.u32 	%r579, [%rd6+52];
	xor.b32  	%r932, %r932, %r579;
	ld.global.u32 	%r580, [%rd6+56];
	xor.b32  	%r931, %r931, %r580;
$L__BB8_12:
	and.b32  	%r582, %r558, 8;
	setp.eq.s32 	%p8, %r582, 0;
	@%p8 bra 	$L__BB8_14;
	ld.global.u32 	%r583, [%rd6+60];
	xor.b32  	%r935, %r935, %r583;
	ld.global.u32 	%r584, [%rd6+64];
	xor.b32  	%r934, %r934, %r584;
	ld.global.u32 	%r585, [%rd6+68];
	xor.b32  	%r933, %r933, %r585;
	ld.global.u32 	%r586, [%rd6+72];
	xor.b32  	%r932, %r932, %r586;
	ld.global.u32 	%r587, [%rd6+76];
	xor.b32  	%r931, %r931, %r587;
$L__BB8_14:
	and.b32  	%r589, %r558, 16;
	setp.eq.s32 	%p9, %r589, 0;
	@%p9 bra 	$L__BB8_16;
	ld.global.u32 	%r590, [%rd6+80];
	xor.b32  	%r935, %r935, %r590;
	ld.global.u32 	%r591, [%rd6+84];
	xor.b32  	%r934, %r934, %r591;
	ld.global.u32 	%r592, [%rd6+88];
	xor.b32  	%r933, %r933, %r592;
	ld.global.u32 	%r593, [%rd6+92];
	xor.b32  	%r932, %r932, %r593;
	ld.global.u32 	%r594, [%rd6+96];
	xor.b32  	%r931, %r931, %r594;
$L__BB8_16:
	and.b32  	%r596, %r558, 32;
	setp.eq.s32 	%p10, %r596, 0;
	@%p10 bra 	$L__BB8_18;
	ld.global.u32 	%r597, [%rd6+100];
	xor.b32  	%r935, %r935, %r597;
	ld.global.u32 	%r598, [%rd6+104];
	xor.b32  	%r934, %r934, %r598;
	ld.global.u32 	%r599, [%rd6+108];
	xor.b32  	%r933, %r933, %r599;
	ld.global.u32 	%r600, [%rd6+112];
	xor.b32  	%r932, %r932, %r600;
	ld.global.u32 	%r601, [%rd6+116];
	xor.b32  	%r931, %r931, %r601;
$L__BB8_18:
	and.b32  	%r603, %r558, 64;
	setp.eq.s32 	%p11, %r603, 0;
	@%p11 bra 	$L__BB8_20;
	ld.global.u32 	%r604, [%rd6+120];
	xor.b32  	%r935, %r935, %r604;
	ld.global.u32 	%r605, [%rd6+124];
	xor.b32  	%r934, %r934, %r605;
	ld.global.u32 	%r606, [%rd6+128];
	xor.b32  	%r933, %r933, %r606;
	ld.global.u32 	%r607, [%rd6+132];
	xor.b32  	%r932, %r932, %r607;
	ld.global.u32 	%r608, [%rd6+136];
	xor.b32  	%r931, %r931, %r608;
$L__BB8_20:
	and.b32  	%r610, %r558, 128;
	setp.eq.s32 	%p12, %r610, 0;
	@%p12 bra 	$L__BB8_22;
	ld.global.u32 	%r611, [%rd6+140];
	xor.b32  	%r935, %r935, %r611;
	ld.global.u32 	%r612, [%rd6+144];
	xor.b32  	%r934, %r934, %r612;
	ld.global.u32 	%r613, [%rd6+148];
	xor.b32  	%r933, %r933, %r613;
	ld.global.u32 	%r614, [%rd6+152];
	xor.b32  	%r932, %r932, %r614;
	ld.global.u32 	%r615, [%rd6+156];
	xor.b32  	%r931, %r931, %r615;
$L__BB8_22:
	and.b32  	%r617, %r558, 256;
	setp.eq.s32 	%p13, %r617, 0;
	@%p13 bra 	$L__BB8_24;
	ld.global.u32 	%r618, [%rd6+160];
	xor.b32  	%r935, %r935, %r618;
	ld.global.u32 	%r619, [%rd6+164];
	xor.b32  	%r934, %r934, %r619;
	ld.global.u32 	%r620, [%rd6+168];
	xor.b32  	%r933, %r933, %r620;
	ld.global.u32 	%r621, [%rd6+172];
	xor.b32  	%r932, %r932, %r621;
	ld.global.u32 	%r622, [%rd6+176];
	xor.b32  	%r931, %r931, %r622;
$L__BB8_24:
	and.b32  	%r624, %r558, 512;
	setp.eq.s32 	%p14, %r624, 0;
	@%p14 bra 	$L__BB8_26;
	ld.global.u32 	%r625, [%rd6+180];
	xor.b32  	%r935, %r935, %r625;
	ld.global.u32 	%r626, [%rd6+184];
	xor.b32  	%r934, %r934, %r626;
	ld.global.u32 	%r627, [%rd6+188];
	xor.b32  	%r933, %r933, %r627;
	ld.global.u32 	%r628, [%rd6+192];
	xor.b32  	%r932, %r932, %r628;
	ld.global.u32 	%r629, [%rd6+196];
	xor.b32  	%r931, %r931, %r629;
$L__BB8_26:
	and.b32  	%r631, %r558, 1024;
	setp.eq.s32 	%p15, %r631, 0;
	@%p15 bra 	$L__BB8_28;
	ld.global.u32 	%r632, [%rd6+200];
	xor.b32  	%r935, %r935, %r632;
	ld.global.u32 	%r633, [%rd6+204];
	xor.b32  	%r934, %r934, %r633;
	ld.global.u32 	%r634, [%rd6+208];
	xor.b32  	%r933, %r933, %r634;
	ld.global.u32 	%r635, [%rd6+212];
	xor.b32  	%r932, %r932, %r635;
	ld.global.u32 	%r636, [%rd6+216];
	xor.b32  	%r931, %r931, %r636;
$L__BB8_28:
	and.b32  	%r638, %r558, 2048;
	setp.eq.s32 	%p16, %r638, 0;
	@%p16 bra 	$L__BB8_30;
	ld.global.u32 	%r639, [%rd6+220];
	xor.b32  	%r935, %r935, %r639;
	ld.global.u32 	%r640, [%rd6+224];
	xor.b32  	%r934, %r934, %r640;
	ld.global.u32 	%r641, [%rd6+228];
	xor.b32  	%r933, %r933, %r641;
	ld.global.u32 	%r642, [%rd6+232];
	xor.b32  	%r932, %r932, %r642;
	ld.global.u32 	%r643, [%rd6+236];
	xor.b32  	%r931, %r931, %r643;
$L__BB8_30:
	and.b32  	%r645, %r558, 4096;
	setp.eq.s32 	%p17, %r645, 0;
	@%p17 bra 	$L__BB8_32;
	ld.global.u32 	%r646, [%rd6+240];
	xor.b32  	%r935, %r935, %r646;
	ld.global.u32 	%r647, [%rd6+244];
	xor.b32  	%r934, %r934, %r647;
	ld.global.u32 	%r648, [%rd6+248];
	xor.b32  	%r933, %r933, %r648;
	ld.global.u32 	%r649, [%rd6+252];
	xor.b32  	%r932, %r932, %r649;
	ld.global.u32 	%r650, [%rd6+256];
	xor.b32  	%r931, %r931, %r650;
$L__BB8_32:
	and.b32  	%r652, %r558, 8192;
	setp.eq.s32 	%p18, %r652, 0;
	@%p18 bra 	$L__BB8_34;
	ld.global.u32 	%r653, [%rd6+260];
	xor.b32  	%r935, %r935, %r653;
	ld.global.u32 	%r654, [%rd6+264];
	xor.b32  	%r934, %r934, %r654;
	ld.global.u32 	%r655, [%rd6+268];
	xor.b32  	%r933, %r933, %r655;
	ld.global.u32 	%r656, [%rd6+272];
	xor.b32  	%r932, %r932, %r656;
	ld.global.u32 	%r657, [%rd6+276];
	xor.b32  	%r931, %r931, %r657;
$L__BB8_34:
	and.b32  	%r659, %r558, 16384;
	setp.eq.s32 	%p19, %r659, 0;
	@%p19 bra 	$L__BB8_36;
	ld.global.u32 	%r660, [%rd6+280];
	xor.b32  	%r935, %r935, %r660;
	ld.global.u32 	%r661, [%rd6+284];
	xor.b32  	%r934, %r934, %r661;
	ld.global.u32 	%r662, [%rd6+288];
	xor.b32  	%r933, %r933, %r662;
	ld.global.u32 	%r663, [%rd6+292];
	xor.b32  	%r932, %r932, %r663;
	ld.global.u32 	%r664, [%rd6+296];
	xor.b32  	%r931, %r931, %r664;
$L__BB8_36:
	and.b32  	%r666, %r558, 32768;
	setp.eq.s32 	%p20, %r666, 0;
	@%p20 bra 	$L__BB8_38;
	ld.global.u32 	%r667, [%rd6+300];
	xor.b32  	%r935, %r935, %r667;
	ld.global.u32 	%r668, [%rd6+304];
	xor.b32  	%r934, %r934, %r668;
	ld.global.u32 	%r669, [%rd6+308];
	xor.b32  	%r933, %r933, %r669;
	ld.global.u32 	%r670, [%rd6+312];
	xor.b32  	%r932, %r932, %r670;
	ld.global.u32 	%r671, [%rd6+316];
	xor.b32  	%r931, %r931, %r671;
$L__BB8_38:
	add.s32 	%r930, %r930, 16;
	setp.ne.s32 	%p21, %r930, 32;
	@%p21 bra 	$L__BB8_6;
	mad.lo.s32 	%r672, %r924, -31, %r15;
	add.s32 	%r924, %r672, 1;
	setp.ne.s32 	%p22, %r924, 5;
	@%p22 bra 	$L__BB8_5;
	st.local.u32 	[%rd1+4], %r935;
	st.local.v2.u32 	[%rd1+8], {%r934, %r933};
	st.local.v2.u32 	[%rd1+16], {%r932, %r931};
	setp.eq.s64 	%p23, %rd4, 1;
	@%p23 bra 	$L__BB8_115;
	mov.b32 	%r931, 0;
	mov.u32 	%r1024, %r931;
	mov.u32 	%r1025, %r931;
	mov.u32 	%r1026, %r931;
	mov.u32 	%r935, %r931;
	mov.u32 	%r1016, %r931;
$L__BB8_42:
	mul.wide.u32 	%rd18, %r1016, 4;
	add.s64 	%rd19, %rd1, %rd18;
	ld.local.u32 	%r190, [%rd19+4];
	shl.b32 	%r191, %r1016, 5;
	mov.b32 	%r1022, 0;
$L__BB8_43:
	.pragma "nounroll";
	shr.u32 	%r675, %r190, %r1022;
	and.b32  	%r676, %r675, 1;
	setp.eq.b32 	%p24, %r676, 1;
	not.pred 	%p25, %p24;
	add.s32 	%r677, %r191, %r1022;
	mul.lo.s32 	%r678, %r677, 5;
	mul.wide.u32 	%rd20, %r678, 4;
	add.s64 	%rd7, %rd5, %rd20;
	@%p25 bra 	$L__BB8_45;
	ld.global.u32 	%r679, [%rd7];
	xor.b32  	%r935, %r935, %r679;
	ld.global.u32 	%r680, [%rd7+4];
	xor.b32  	%r1026, %r1026, %r680;
	ld.global.u32 	%r681, [%rd7+8];
	xor.b32  	%r1025, %r1025, %r681;
	ld.global.u32 	%r682, [%rd7+12];
	xor.b32  	%r1024, %r1024, %r682;
	ld.global.u32 	%r683, [%rd7+16];
	xor.b32  	%r931, %r931, %r683;
$L__BB8_45:
	and.b32  	%r685, %r675, 2;
	setp.eq.s32 	%p26, %r685, 0;
	@%p26 bra 	$L__BB8_47;
	ld.global.u32 	%r686, [%rd7+20];
	xor.b32  	%r935, %r935, %r686;
	ld.global.u32 	%r687, [%rd7+24];
	xor.b32  	%r1026, %r1026, %r687;
	ld.global.u32 	%r688, [%rd7+28];
	xor.b32  	%r1025, %r1025, %r688;
	ld.global.u32 	%r689, [%rd7+32];
	xor.b32  	%r1024, %r1024, %r689;
	ld.global.u32 	%r690, [%rd7+36];
	xor.b32  	%r931, %r931, %r690;
$L__BB8_47:
	and.b32  	%r692, %r675, 4;
	setp.eq.s32 	%p27, %r692, 0;
	@%p27 bra 	$L__BB8_49;
	ld.global.u32 	%r693, [%rd7+40];
	xor.b32  	%r935, %r935, %r693;
	ld.global.u32 	%r694, [%rd7+44];
	xor.b32  	%r1026, %r1026, %r694;
	ld.global.u32 	%r695, [%rd7+48];
	xor.b32  	%r1025, %r1025, %r695;
	ld.global.u32 	%r696, [%rd7+52];
	xor.b32  	%r1024, %r1024, %r696;
	ld.global.u32 	%r697, [%rd7+56];
	xor.b32  	%r931, %r931, %r697;
$L__BB8_49:
	and.b32  	%r699, %r675, 8;
	setp.eq.s32 	%p28, %r699, 0;
	@%p28 bra 	$L__BB8_51;
	ld.global.u32 	%r700, [%rd7+60];
	xor.b32  	%r935, %r935, %r700;
	ld.global.u32 	%r701, [%rd7+64];
	xor.b32  	%r1026, %r1026, %r701;
	ld.global.u32 	%r702, [%rd7+68];
	xor.b32  	%r1025, %r1025, %r702;
	ld.global.u32 	%r703, [%rd7+72];
	xor.b32  	%r1024, %r1024, %r703;
	ld.global.u32 	%r704, [%rd7+76];
	xor.b32  	%r931, %r931, %r704;
$L__BB8_51:
	and.b32  	%r706, %r675, 16;
	setp.eq.s32 	%p29, %r706, 0;
	@%p29 bra 	$L__BB8_53;
	ld.global.u32 	%r707, [%rd7+80];
	xor.b32  	%r935, %r935, %r707;
	ld.global.u32 	%r708, [%rd7+84];
	xor.b32  	%r1026, %r1026, %r708;
	ld.global.u32 	%r709, [%rd7+88];
	xor.b32  	%r1025, %r1025, %r709;
	ld.global.u32 	%r710, [%rd7+92];
	xor.b32  	%r1024, %r1024, %r710;
	ld.global.u32 	%r711, [%rd7+96];
	xor.b32  	%r931, %r931, %r711;
$L__BB8_53:
	and.b32  	%r713, %r675, 32;
	setp.eq.s32 	%p30, %r713, 0;
	@%p30 bra 	$L__BB8_55;
	ld.global.u32 	%r714, [%rd7+100];
	xor.b32  	%r935, %r935, %r714;
	ld.global.u32 	%r715, [%rd7+104];
	xor.b32  	%r1026, %r1026, %r715;
	ld.global.u32 	%r716, [%rd7+108];
	xor.b32  	%r1025, %r1025, %r716;
	ld.global.u32 	%r717, [%rd7+112];
	xor.b32  	%r1024, %r1024, %r717;
	ld.global.u32 	%r718, [%rd7+116];
	xor.b32  	%r931, %r931, %r718;
$L__BB8_55:
	and.b32  	%r720, %r675, 64;
	setp.eq.s32 	%p31, %r720, 0;
	@%p31 bra 	$L__BB8_57;
	ld.global.u32 	%r721, [%rd7+120];
	xor.b32  	%r935, %r935, %r721;
	ld.global.u32 	%r722, [%rd7+124];
	xor.b32  	%r1026, %r1026, %r722;
	ld.global.u32 	%r723, [%rd7+128];
	xor.b32  	%r1025, %r1025, %r723;
	ld.global.u32 	%r724, [%rd7+132];
	xor.b32  	%r1024, %r1024, %r724;
	ld.global.u32 	%r725, [%rd7+136];
	xor.b32  	%r931, %r931, %r725;
$L__BB8_57:
	and.b32  	%r727, %r675, 128;
	setp.eq.s32 	%p32, %r727, 0;
	@%p32 bra 	$L__BB8_59;
	ld.global.u32 	%r728, [%rd7+140];
	xor.b32  	%r935, %r935, %r728;
	ld.global.u32 	%r729, [%rd7+144];
	xor.b32  	%r1026, %r1026, %r729;
	ld.global.u32 	%r730, [%rd7+148];
	xor.b32  	%r1025, %r1025, %r730;
	ld.global.u32 	%r731, [%rd7+152];
	xor.b32  	%r1024, %r1024, %r731;
	ld.global.u32 	%r732, [%rd7+156];
	xor.b32  	%r931, %r931, %r732;
$L__BB8_59:
	and.b32  	%r734, %r675, 256;
	setp.eq.s32 	%p33, %r734, 0;
	@%p33 bra 	$L__BB8_61;
	ld.global.u32 	%r735, [%rd7+160];
	xor.b32  	%r935, %r935, %r735;
	ld.global.u32 	%r736, [%rd7+164];
	xor.b32  	%r1026, %r1026, %r736;
	ld.global.u32 	%r737, [%rd7+168];
	xor.b32  	%r1025, %r1025, %r737;
	ld.global.u32 	%r738, [%rd7+172];
	xor.b32  	%r1024, %r1024, %r738;
	ld.global.u32 	%r739, [%rd7+176];
	xor.b32  	%r931, %r931, %r739;
$L__BB8_61:
	and.b32  	%r741, %r675, 512;
	setp.eq.s32 	%p34, %r741, 0;
	@%p34 bra 	$L__BB8_63;
	ld.global.u32 	%r742, [%rd7+180];
	xor.b32  	%r935, %r935, %r742;
	ld.global.u32 	%r743, [%rd7+184];
	xor.b32  	%r1026, %r1026, %r743;
	ld.global.u32 	%r744, [%rd7+188];
	xor.b32  	%r1025, %r1025, %r744;
	ld.global.u32 	%r745, [%rd7+192];
	xor.b32  	%r1024, %r1024, %r745;
	ld.global.u32 	%r746, [%rd7+196];
	xor.b32  	%r931, %r931, %r746;
$L__BB8_63:
	and.b32  	%r748, %r675, 1024;
	setp.eq.s32 	%p35, %r748, 0;
	@%p35 bra 	$L__BB8_65;
	ld.global.u32 	%r749, [%rd7+200];
	xor.b32  	%r935, %r935, %r749;
	ld.global.u32 	%r750, [%rd7+204];
	xor.b32  	%r1026, %r1026, %r750;
	ld.global.u32 	%r751, [%rd7+208];
	xor.b32  	%r1025, %r1025, %r751;
	ld.global.u32 	%r752, [%rd7+212];
	xor.b32  	%r1024, %r1024, %r752;
	ld.global.u32 	%r753, [%rd7+216];
	xor.b32  	%r931, %r931, %r753;
$L__BB8_65:
	and.b32  	%r755, %r675, 2048;
	setp.eq.s32 	%p36, %r755, 0;
	@%p36 bra 	$L__BB8_67;
	ld.global.u32 	%r756, [%rd7+220];
	xor.b32  	%r935, %r935, %r756;
	ld.global.u32 	%r757, [%rd7+224];
	xor.b32  	%r1026, %r1026, %r757;
	ld.global.u32 	%r758, [%rd7+228];
	xor.b32  	%r1025, %r1025, %r758;
	ld.global.u32 	%r759, [%rd7+232];
	xor.b32  	%r1024, %r1024, %r759;
	ld.global.u32 	%r760, [%rd7+236];
	xor.b32  	%r931, %r931, %r760;
$L__BB8_67:
	and.b32  	%r762, %r675, 4096;
	setp.eq.s32 	%p37, %r762, 0;
	@%p37 bra 	$L__BB8_69;
	ld.global.u32 	%r763, [%rd7+240];
	xor.b32  	%r935, %r935, %r763;
	ld.global.u32 	%r764, [%rd7+244];
	xor.b32  	%r1026, %r1026, %r764;
	ld.global.u32 	%r765, [%rd7+248];
	xor.b32  	%r1025, %r1025, %r765;
	ld.global.u32 	%r766, [%rd7+252];
	xor.b32  	%r1024, %r1024, %r766;
	ld.global.u32 	%r767, [%rd7+256];
	xor.b32  	%r931, %r931, %r767;
$L__BB8_69:
	and.b32  	%r769, %r675, 8192;
	setp.eq.s32 	%p38, %r769, 0;
	@%p38 bra 	$L__BB8_71;
	ld.global.u32 	%r770, [%rd7+260];
	xor.b32  	%r935, %r935, %r770;
	ld.global.u32 	%r771, [%rd7+264];
	xor.b32  	%r1026, %r1026, %r771;
	ld.global.u32 	%r772, [%rd7+268];
	xor.b32  	%r1025, %r1025, %r772;
	ld.global.u32 	%r773, [%rd7+272];
	xor.b32  	%r1024, %r1024, %r773;
	ld.global.u32 	%r774, [%rd7+276];
	xor.b32  	%r931, %r931, %r774;
$L__BB8_71:
	and.b32  	%r776, %r675, 16384;
	setp.eq.s32 	%p39, %r776, 0;
	@%p39 bra 	$L__BB8_73;
	ld.global.u32 	%r777, [%rd7+280];
	xor.b32  	%r935, %r935, %r777;
	ld.global.u32 	%r778, [%rd7+284];
	xor.b32  	%r1026, %r1026, %r778;
	ld.global.u32 	%r779, [%rd7+288];
	xor.b32  	%r1025, %r1025, %r779;
	ld.global.u32 	%r780, [%rd7+292];
	xor.b32  	%r1024, %r1024, %r780;
	ld.global.u32 	%r781, [%rd7+296];
	xor.b32  	%r931, %r931, %r781;
$L__BB8_73:
	and.b32  	%r783, %r675, 32768;
	setp.eq.s32 	%p40, %r783, 0;
	@%p40 bra 	$L__BB8_75;
	ld.global.u32 	%r784, [%rd7+300];
	xor.b32  	%r935, %r935, %r784;
	ld.global.u32 	%r785, [%rd7+304];
	xor.b32  	%r1026, %r1026, %r785;
	ld.global.u32 	%r786, [%rd7+308];
	xor.b32  	%r1025, %r1025, %r786;
	ld.global.u32 	%r787, [%rd7+312];
	xor.b32  	%r1024, %r1024, %r787;
	ld.global.u32 	%r788, [%rd7+316];
	xor.b32  	%r931, %r931, %r788;
$L__BB8_75:
	add.s32 	%r1022, %r1022, 16;
	setp.ne.s32 	%p41, %r1022, 32;
	@%p41 bra 	$L__BB8_43;
	mad.lo.s32 	%r789, %r1016, -31, %r191;
	add.s32 	%r1016, %r789, 1;
	setp.ne.s32 	%p42, %r1016, 5;
	@%p42 bra 	$L__BB8_42;
	st.local.u32 	[%rd1+4], %r935;
	st.local.v2.u32 	[%rd1+8], {%r1026, %r1025};
	st.local.v2.u32 	[%rd1+16], {%r1024, %r931};
	setp.ne.s64 	%p43, %rd4, 3;
	@%p43 bra 	$L__BB8_115;
	mov.b32 	%r931, 0;
	mov.u32 	%r1116, %r931;
	mov.u32 	%r1117, %r931;
	mov.u32 	%r1118, %r931;
	mov.u32 	%r935, %r931;
	mov.u32 	%r1108, %r931;
$L__BB8_79:
	mul.wide.u32 	%rd21, %r1108, 4;
	add.s64 	%rd22, %rd1, %rd21;
	ld.local.u32 	%r366, [%rd22+4];
	shl.b32 	%r367, %r1108, 5;
	mov.b32 	%r1114, 0;
$L__BB8_80:
	.pragma "nounroll";
	shr.u32 	%r792, %r366, %r1114;
	and.b32  	%r793, %r792, 1;
	setp.eq.b32 	%p44, %r793, 1;
	not.pred 	%p45, %p44;
	add.s32 	%r794, %r367, %r1114;
	mul.lo.s32 	%r795, %r794, 5;
	mul.wide.u32 	%rd23, %r795, 4;
	add.s64 	%rd8, %rd5, %rd23;
	@%p45 bra 	$L__BB8_82;
	ld.global.u32 	%r796, [%rd8];
	xor.b32  	%r935, %r935, %r796;
	ld.global.u32 	%r797, [%rd8+4];
	xor.b32  	%r1118, %r1118, %r797;
	ld.global.u32 	%r798, [%rd8+8];
	xor.b32  	%r1117, %r1117, %r798;
	ld.global.u32 	%r799, [%rd8+12];
	xor.b32  	%r1116, %r1116, %r799;
	ld.global.u32 	%r800, [%rd8+16];
	xor.b32  	%r931, %r931, %r800;
$L__BB8_82:
	and.b32  	%r802, %r792, 2;
	setp.eq.s32 	%p46, %r802, 0;
	@%p46 bra 	$L__BB8_84;
	ld.global.u32 	%r803, [%rd8+20];
	xor.b32  	%r935, %r935, %r803;
	ld.global.u32 	%r804, [%rd8+24];
	xor.b32  	%r1118, %r1118, %r804;
	ld.global.u32 	%r805, [%rd8+28];
	xor.b32  	%r1117, %r1117, %r805;
	ld.global.u32 	%r806, [%rd8+32];
	xor.b32  	%r1116, %r1116, %r806;
	ld.global.u32 	%r807, [%rd8+36];
	xor.b32  	%r931, %r931, %r807;
$L__BB8_84:
	and.b32  	%r809, %r792, 4;
	setp.eq.s32 	%p47, %r809, 0;
	@%p47 bra 	$L__BB8_86;
	ld.global.u32 	%r810, [%rd8+40];
	xor.b32  	%r935, %r935, %r810;
	ld.global.u32 	%r811, [%rd8+44];
	xor.b32  	%r1118, %r1118, %r811;
	ld.global.u32 	%r812, [%rd8+48];
	xor.b32  	%r1117, %r1117, %r812;
	ld.global.u32 	%r813, [%rd8+52];
	xor.b32  	%r1116, %r1116, %r813;
	ld.global.u32 	%r814, [%rd8+56];
	xor.b32  	%r931, %r931, %r814;
$L__BB8_86:
	and.b32  	%r816, %r792, 8;
	setp.eq.s32 	%p48, %r816, 0;
	@%p48 bra 	$L__BB8_88;
	ld.global.u32 	%r817, [%rd8+60];
	xor.b32  	%r935, %r935, %r817;
	ld.global.u32 	%r818, [%rd8+64];
	xor.b32  	%r1118, %r1118, %r818;
	ld.global.u32 	%r819, [%rd8+68];
	xor.b32  	%r1117, %r1117, %r819;
	ld.global.u32 	%r820, [%rd8+72];
	xor.b32  	%r1116, %r1116, %r820;
	ld.global.u32 	%r821, [%rd8+76];
	xor.b32  	%r931, %r931, %r821;
$L__BB8_88:
	and.b32  	%r823, %r792, 16;
	setp.eq.s32 	%p49, %r823, 0;
	@%p49 bra 	$L__BB8_90;
	ld.global.u32 	%r824, [%rd8+80];
	xor.b32  	%r935, %r935, %r824;
	ld.global.u32 	%r825, [%rd8+84];
	xor.b32  	%r1118, %r1118, %r825;
	ld.global.u32 	%r826, [%rd8+88];
	xor.b32  	%r1117, %r1117, %r826;
	ld.global.u32 	%r827, [%rd8+92];
	xor.b32  	%r1116, %r1116, %r827;
	ld.global.u32 	%r828, [%rd8+96];
	xor.b32  	%r931, %r931, %r828;
$L__BB8_90:
	and.b32  	%r830, %r792, 32;
	setp.eq.s32 	%p50, %r830, 0;
	@%p50 bra 	$L__BB8_92;
	ld.global.u32 	%r831, [%rd8+100];
	xor.b32  	%r935, %r935, %r831;
	ld.global.u32 	%r832, [%rd8+104];
	xor.b32  	%r1118, %r1118, %r832;
	ld.global.u32 	%r833, [%rd8+108];
	xor.b32  	%r1117, %r1117, %r833;
	ld.global.u32 	%r834, [%rd8+112];
	xor.b32  	%r1116, %r1116, %r834;
	ld.global.u32 	%r835, [%rd8+116];
	xor.b32  	%r931, %r931, %r835;
$L__BB8_92:
	and.b32  	%r837, %r792, 64;
	setp.eq.s32 	%p51, %r837, 0;
	@%p51 bra 	$L__BB8_94;
	ld.global.u32 	%r838, [%rd8+120];
	xor.b32  	%r935, %r935, %r838;
	ld.global.u32 	%r839, [%rd8+124];
	xor.b32  	%r1118, %r1118, %r839;
	ld.global.u32 	%r840, [%rd8+128];
	xor.b32  	%r1117, %r1117, %r840;
	ld.global.u32 	%r841, [%rd8+132];
	xor.b32  	%r1116, %r1116, %r841;
	ld.global.u32 	%r842, [%rd8+136];
	xor.b32  	%r931, %r931, %r842;
$L__BB8_94:
	and.b32  	%r844, %r792, 128;
	setp.eq.s32 	%p52, %r844, 0;
	@%p52 bra 	$L__BB8_96;
	ld.global.u32 	%r845, [%rd8+140];
	xor.b32  	%r935, %r935, %r845;
	ld.global.u32 	%r846, [%rd8+144];
	xor.b32  	%r1118, %r1118, %r846;
	ld.global.u32 	%r847, [%rd8+148];
	xor.b32  	%r1117, %r1117, %r847;
	ld.global.u32 	%r848, [%rd8+152];
	xor.b32  	%r1116, %r1116, %r848;
	ld.global.u32 	%r849, [%rd8+156];
	xor.b32  	%r931, %r931, %r849;
$L__BB8_96:
	and.b32  	%r851, %r792, 256;
	setp.eq.s32 	%p53, %r851, 0;
	@%p53 bra 	$L__BB8_98;
	ld.global.u32 	%r852, [%rd8+160];
	xor.b32  	%r935, %r935, %r852;
	ld.global.u32 	%r853, [%rd8+164];
	xor.b32  	%r1118, %r1118, %r853;
	ld.global.u32 	%r854, [%rd8+168];
	xor.b32  	%r1117, %r1117, %r854;
	ld.global.u32 	%r855, [%rd8+172];
	xor.b32  	%r1116, %r1116, %r855;
	ld.global.u32 	%r856, [%rd8+176];
	xor.b32  	%r931, %r931, %r856;
$L__BB8_98:
	and.b32  	%r858, %r792, 512;
	setp.eq.s32 	%p54, %r858, 0;
	@%p54 bra 	$L__BB8_100;
	ld.global.u32 	%r859, [%rd8+180];
	xor.b32  	%r935, %r935, %r859;
	ld.global.u32 	%r860, [%rd8+184];
	xor.b32  	%r1118, %r1118, %r860;
	ld.global.u32 	%r861, [%rd8+188];
	xor.b32  	%r1117, %r1117, %r861;
	ld.global.u32 	%r862, [%rd8+192];
	xor.b32  	%r1116, %r1116, %r862;
	ld.global.u32 	%r863, [%rd8+196];
	xor.b32  	%r931, %r931, %r863;
$L__BB8_100:
	and.b32  	%r865, %r792, 1024;
	setp.eq.s32 	%p55, %r865, 0;
	@%p55 bra 	$L__BB8_102;
	ld.global.u32 	%r866, [%rd8+200];
	xor.b32  	%r935, %r935, %r866;
	ld.global.u32 	%r867, [%rd8+204];
	xor.b32  	%r1118, %r1118, %r867;
	ld.global.u32 	%r868, [%rd8+208];
	xor.b32  	%r1117, %r1117, %r868;
	ld.global.u32 	%r869, [%rd8+212];
	xor.b32  	%r1116, %r1116, %r869;
	ld.global.u32 	%r870, [%rd8+216];
	xor.b32  	%r931, %r931, %r870;
$L__BB8_102:
	and.b32  	%r872, %r792, 2048;
	setp.eq.s32 	%p56, %r872, 0;
	@%p56 bra 	$L__BB8_104;
	ld.global.u32 	%r873, [%rd8+220];
	xor.b32  	%r935, %r935, %r873;
	ld.global.u32 	%r874, [%rd8+224];
	xor.b32  	%r1118, %r1118, %r874;
	ld.global.u32 	%r875, [%rd8+228];
	xor.b32  	%r1117, %r1117, %r875;
	ld.global.u32 	%r876, [%rd8+232];
	xor.b32  	%r1116, %r1116, %r876;
	ld.global.u32 	%r877, [%rd8+236];
	xor.b32  	%r931, %r931, %r877;
$L__BB8_104:
	and.b32  	%r879, %r792, 4096;
	setp.eq.s32 	%p57, %r879, 0;
	@%p57 bra 	$L__BB8_106;
	ld.global.u32 	%r880, [%rd8+240];
	xor.b32  	%r935, %r935, %r880;
	ld.global.u32 	%r881, [%rd8+244];
	xor.b32  	%r1118, %r1118, %r881;
	ld.global.u32 	%r882, [%rd8+248];
	xor.b32  	%r1117, %r1117, %r882;
	ld.global.u32 	%r883, [%rd8+252];
	xor.b32  	%r1116, %r1116, %r883;
	ld.global.u32 	%r884, [%rd8+256];
	xor.b32  	%r931, %r931, %r884;
$L__BB8_106:
	and.b32  	%r886, %r792, 8192;
	setp.eq.s32 	%p58, %r886, 0;
	@%p58 bra 	$L__BB8_108;
	ld.global.u32 	%r887, [%rd8+260];
	xor.b32  	%r935, %r935, %r887;
	ld.global.u32 	%r888, [%rd8+264];
	xor.b32  	%r1118, %r1118, %r888;
	ld.global.u32 	%r889, [%rd8+268];
	xor.b32  	%r1117, %r1117, %r889;
	ld.global.u32 	%r890, [%rd8+272];
	xor.b32  	%r1116, %r1116, %r890;
	ld.global.u32 	%r891, [%rd8+276];
	xor.b32  	%r931, %r931, %r891;
$L__BB8_108:
	and.b32  	%r893, %r792, 16384;
	setp.eq.s32 	%p59, %r893, 0;
	@%p59 bra 	$L__BB8_110;
	ld.global.u32 	%r894, [%rd8+280];
	xor.b32  	%r935, %r935, %r894;
	ld.global.u32 	%r895, [%rd8+284];
	xor.b32  	%r1118, %r1118, %r895;
	ld.global.u32 	%r896, [%rd8+288];
	xor.b32  	%r1117, %r1117, %r896;
	ld.global.u32 	%r897, [%rd8+292];
	xor.b32  	%r1116, %r1116, %r897;
	ld.global.u32 	%r898, [%rd8+296];
	xor.b32  	%r931, %r931, %r898;
$L__BB8_110:
	and.b32  	%r900, %r792, 32768;
	setp.eq.s32 	%p60, %r900, 0;
	@%p60 bra 	$L__BB8_112;
	ld.global.u32 	%r901, [%rd8+300];
	xor.b32  	%r935, %r935, %r901;
	ld.global.u32 	%r902, [%rd8+304];
	xor.b32  	%r1118, %r1118, %r902;
	ld.global.u32 	%r903, [%rd8+308];
	xor.b32  	%r1117, %r1117, %r903;
	ld.global.u32 	%r904, [%rd8+312];
	xor.b32  	%r1116, %r1116, %r904;
	ld.global.u32 	%r905, [%rd8+316];
	xor.b32  	%r931, %r931, %r905;
$L__BB8_112:
	add.s32 	%r1114, %r1114, 16;
	setp.ne.s32 	%p61, %r1114, 32;
	@%p61 bra 	$L__BB8_80;
	mad.lo.s32 	%r906, %r1108, -31, %r367;
	add.s32 	%r1108, %r906, 1;
	setp.ne.s32 	%p62, %r1108, 5;
	@%p62 bra 	$L__BB8_79;
	st.local.u32 	[%rd1+4], %r935;
	st.local.v2.u32 	[%rd1+8], {%r1118, %r1117};
	st.local.v2.u32 	[%rd1+16], {%r1116, %r931};
$L__BB8_115:
	shr.u64 	%rd27, %rd3, 2;
	add.s32 	%r918, %r918, 1;
	setp.gt.u64 	%p63, %rd3, 3;
	@%p63 bra 	$L__BB8_3;
$L__BB8_116:
	shr.u32 	%r907, %r935, 2;
	xor.b32  	%r908, %r907, %r935;
	shl.b32 	%r909, %r931, 4;
	shl.b32 	%r910, %r908, 1;
	xor.b32  	%r911, %r910, %r909;
	xor.b32  	%r912, %r911, %r908;
	xor.b32  	%r913, %r912, %r931;
	add.s32 	%r914, %r2, %r913;
	add.s32 	%r915, %r914, 362437;
	cvt.rn.f32.u32 	%f4, %r915;
	fma.rn.f32 	%f5, %f4, 0f2F800000, 0f2F000000;
	sub.f32 	%f6, %f2, %f1;
	fma.rn.f32 	%f7, %f6, %f5, %f1;
	cvta.to.global.u64 	%rd24, %rd10;
	mul.wide.u32 	%rd25, %r1, 4;
	add.s64 	%rd26, %rd24, %rd25;
	st.global.f32 	[%rd26], %f7;
$L__BB8_117:
	ret;

}


// ===== COMPILED SASS (sm_100) =====

	.target	sm_100

	.elftype	@"ET_EXEC"


//--------------------- .note.nv.tkinfo           --------------------------
	.section	.note.nv.tkinfo,"",@"SHT_NOTE"
	.sectionflags	@"SHF_NOTE_NV_TKINFO"
	.tkinfo
        /*0018*/ 	.word	0x00000002
        /*0030*/ 	.string	""
        /*0030*/ 	.string	"ptxas"
        /*0030*/ 	.string	"Cuda compilation tools, release 13.0, V13.0.88"
        /*0030*/ 	.string	"Build cuda_13.0.r13.0/compiler.36424714_0"
        /*0030*/ 	.string	"-arch sm_100 -m 64 "



//--------------------- .note.nv.cuinfo           --------------------------
	.section	.note.nv.cuinfo,"",@"SHT_NOTE"
	.sectionflags	@"SHF_NOTE_NV_CUINFO"
        /*0018*/ 	.short	0x0002
        /*001a*/ 	.short	0x0064
        /*001c*/ 	.short	0x0082
	.zero		2


//--------------------- .nv.info                  --------------------------
	.section	.nv.info,"",@"SHT_CUDA_INFO"
	.align	4


	//----- nvinfo : EIATTR_REGCOUNT
	.align		4
        /*0000*/ 	.byte	0x04, 0x2f
        /*0002*/ 	.short	(.L_11 - .L_10)
	.align		4
.L_10:
        /*0004*/ 	.word	index@(_Z12SphereKernelP6float3iiff)
        /*0008*/ 	.word	0x00000012


	//----- nvinfo : EIATTR_FRAME_SIZE
	.align		4
.L_11:
        /*000c*/ 	.byte	0x04, 0x11
        /*000e*/ 	.short	(.L_13 - .L_12)
	.align		4
.L_12:
        /*0010*/ 	.word	index@($__internal_4_$__cuda_sm3x_div_rn_noftz_f32_slowpath)
        /*0014*/ 	.word	0x00000020


	//----- nvinfo : EIATTR_FRAME_SIZE
	.align		4
.L_13:
        /*0018*/ 	.byte	0x04, 0x11
        /*001a*/ 	.short	(.L_15 - .L_14)
	.align		4
.L_14:
        /*001c*/ 	.word	index@(_Z12SphereKernelP6float3iiff)
        /*0020*/ 	.word	0x00000020


	//----- nvinfo : EIATTR_REGCOUNT
	.align		4
.L_15:
        /*0024*/ 	.byte	0x04, 0x2f
        /*0026*/ 	.short	(.L_17 - .L_16)
	.align		4
.L_16:
        /*0028*/ 	.word	index@(_Z9AddKernelPfS_j)
        /*002c*/ 	.word	0x0000000a


	//----- nvinfo : EIATTR_FRAME_SIZE
	.align		4
.L_17:
        /*0030*/ 	.byte	0x04, 0x11
        /*0032*/ 	.short	(.L_19 - .L_18)
	.align		4
.L_18:
        /*0034*/ 	.word	index@(_Z9AddKernelPfS_j)
        /*0038*/ 	.word	0x00000000


	//----- nvinfo : EIATTR_REGCOUNT
	.align		4
.L_19:
        /*003c*/ 	.byte	0x04, 0x2f
        /*003e*/ 	.short	(.L_21 - .L_20)
	.align		4
.L_20:
        /*0040*/ 	.word	index@(_Z12UpdateKernelPfS_S_j)
        /*0044*/ 	.word	0x0000000e


	//----- nvinfo : EIATTR_FRAME_SIZE
	.align		4
.L_21:
        /*0048*/ 	.byte	0x04, 0x11
        /*004a*/ 	.short	(.L_23 - .L_22)
	.align		4
.L_22:
        /*004c*/ 	.word	index@(_Z12UpdateKernelPfS_S_j)
        /*0050*/ 	.word	0x00000000


	//----- nvinfo : EIATTR_REGCOUNT
	.align		4
.L_23:
        /*0054*/ 	.byte	0x04, 0x2f
        /*0056*/ 	.short	(.L_25 - .L_24)
	.align		4
.L_24:
        /*0058*/ 	.word	index@(_Z15SetVectorKernelP6float3S_j)
        /*005c*/ 	.word	0x0000000c


	//----- nvinfo : EIATTR_FRAME_SIZE
	.align		4
.L_25:
        /*0060*/ 	.byte	0x04, 0x11
        /*0062*/ 	.short	(.L_27 - .L_26)
	.align		4
.L_26:
        /*0064*/ 	.word	index@(_Z15SetVectorKernelP6float3S_j)
        /*0068*/ 	.word	0x00000000


	//----- nvinfo : EIATTR_REGCOUNT
	.align		4
.L_27:
        /*006c*/ 	.byte	0x04, 0x2f
        /*006e*/ 	.short	(.L_29 - .L_28)
	.align		4
.L_28:
        /*0070*/ 	.word	index@(_Z14BoundaryKernelP6float3S0_jfff)
        /*0074*/ 	.word	0x00000012


	//----- nvinfo : EIATTR_FRAME_SIZE
	.align		4
.L_29:
        /*0078*/ 	.byte	0x04, 0x11
        /*007a*/ 	.short	(.L_31 - .L_30)
	.align		4
.L_30:
        /*007c*/ 	.word	index@(_Z14BoundaryKernelP6float3S0_jfff)
        /*0080*/ 	.word	0x00000000


	//----- nvinfo : EIATTR_REGCOUNT
	.align		4
.L_31:
        /*0084*/ 	.byte	0x04, 0x2f
        /*0086*/ 	.short	(.L_33 - .L_32)
	.align		4
.L_32:
        /*0088*/ 	.word	index@(_Z15AttractorKernelP6float3S0_S_fj)
        /*008c*/ 	.word	0x00000013


	//----- nvinfo : EIATTR_FRAME_SIZE
	.align		4
.L_33:
        /*0090*/ 	.byte	0x04, 0x11
        /*0092*/ 	.short	(.L_35 - .L_34)
	.align		4
.L_34:
        /*0094*/ 	.word	index@($__internal_3_$__cuda_sm3x_div_rn_noftz_f32_slowpath)
        /*0098*/ 	.word	0x00000000


	//----- nvinfo : EIATTR_FRAME_SIZE
	.align		4
.L_35:
        /*009c*/ 	.byte	0x04, 0x11
        /*009e*/ 	.short	(.L_37 - .L_36)
	.align		4
.L_36:
        /*00a0*/ 	.word	index@($__internal_2_$__cuda_sm20_sqrt_rn_f32_slowpath)
        /*00a4*/ 	.word	0x00000000


	//----- nvinfo : EIATTR_FRAME_SIZE
	.align		4
.L_37:
        /*00a8*/ 	.byte	0x04, 0x11
        /*00aa*/ 	.short	(.L_39 - .L_38)
	.align		4
.L_38:
        /*00ac*/ 	.word	index@(_Z15AttractorKernelP6float3S0_S_fj)
        /*00b0*/ 	.word	0x00000000


	//----- nvinfo : EIATTR_REGCOUNT
	.align		4
.L_39:
        /*00b4*/ 	.byte	0x04, 0x2f
        /*00b6*/ 	.short	(.L_41 - .L_40)
	.align		4
.L_40:
        /*00b8*/ 	.word	index@(_Z16CollisionsKernelP6float3S0_S0_jfffff)
        /*00bc*/ 	.word	0x0000001b


	//----- nvinfo : EIATTR_FRAME_SIZE
	.align		4
.L_41:
        /*00c0*/ 	.byte	0x04, 0x11
        /*00c2*/ 	.short	(.L_43 - .L_42)
	.align		4
.L_42:
        /*00c4*/ 	.word	index@($__internal_1_$__cuda_sm3x_div_rn_noftz_f32_slowpath)
        /*00c8*/ 	.word	0x00000000


	//----- nvinfo : EIATTR_FRAME_SIZE
	.align		4
.L_43:
        /*00cc*/ 	.byte	0x04, 0x11
        /*00ce*/ 	.short	(.L_45 - .L_44)
	.align		4
.L_44:
        /*00d0*/ 	.word	index@($__internal_0_$__cuda_sm20_sqrt_rn_f32_slowpath)
        /*00d4*/ 	.word	0x00000000


	//----- nvinfo : EIATTR_FRAME_SIZE
	.align		4
.L_45:
        /*00d8*/ 	.byte	0x04, 0x11
        /*00da*/ 	.short	(.L_47 - .L_46)
	.align		4
.L_46:
        /*00dc*/ 	.word	index@(_Z16CollisionsKernelP6float3S0_S0_jfffff)
        /*00e0*/ 	.word	0x00000000


	//----- nvinfo : EIATTR_REGCOUNT
	.align		4
.L_47:
        /*00e4*/ 	.byte	0x04, 0x2f
        /*00e6*/ 	.short	(.L_49 - .L_48)
	.align		4
.L_48:
        /*00e8*/ 	.word	index@(_Z14LifespanKernelP6float3S0_PfP6float4j)
        /*00ec*/ 	.word	0x0000001f


	//----- nvinfo : EIATTR_FRAME_SIZE
	.align		4
.L_49:
        /*00f0*/ 	.byte	0x04, 0x11
        /*00f2*/ 	.short	(.L_51 - .L_50)
	.align		4
.L_50:
        /*00f4*/ 	.word	index@(_Z14LifespanKernelP6float3S0_PfP6float4j)
        /*00f8*/ 	.word	0x00000030


	//----- nvinfo : EIATTR_REGCOUNT
	.align		4
.L_51:
        /*00fc*/ 	.byte	0x04, 0x2f
        /*00fe*/ 	.short	(.L_53 - .L_52)
	.align		4
.L_52:
        /*0100*/ 	.word	index@(_Z12RandomKernelPfffj)
        /*0104*/ 	.word	0x0000001f


	//----- nvinfo : EIATTR_FRAME_SIZE
	.align		4
.L_53:
        /*0108*/ 	.byte	0x04, 0x11
        /*010a*/ 	.short	(.L_55 - .L_54)
	.align		4
.L_54:
        /*010c*/ 	.word	index@(_Z12RandomKernelPfffj)
        /*0110*/ 	.word	0x00000030


	//----- nvinfo : EIATTR_MIN_STACK_SIZE
	.align		4
.L_55:
        /*0114*/ 	.byte	0x04, 0x12
        /*0116*/ 	.short	(.L_57 - .L_56)
	.align		4
.L_56:
        /*0118*/ 	.word	index@(_Z12RandomKernelPfffj)
        /*011c*/ 	.word	0x00000030


	//----- nvinfo : EIATTR_MIN_STACK_SIZE
	.align		4
.L_57:
        /*0120*/ 	.byte	0x04, 0x12
        /*0122*/ 	.short	(.L_59 - .L_58)
	.align		4
.L_58:
        /*0124*/ 	.word	index@(_Z14LifespanKernelP6float3S0_PfP6float4j)
        /*0128*/ 	.word	0x00000030


	//----- nvinfo : EIATTR_MIN_STACK_SIZE
	.align		4
.L_59:
        /*012c*/ 	.byte	0x04, 0x12
        /*012e*/ 	.short	(.L_61 - .L_60)
	.align		4
.L_60:
        /*0130*/ 	.word	index@(_Z16CollisionsKernelP6float3S0_S0_jfffff)
        /*0134*/ 	.word	0x00000000


	//----- nvinfo : EIATTR_MIN_STACK_SIZE
	.align		4
.L_61:
        /*0138*/ 	.byte	0x04, 0x12
        /*013a*/ 	.short	(.L_63 - .L_62)
	.align		4
.L_62:
        /*013c*/ 	.word	index@(_Z15AttractorKernelP6float3S0_S_fj)
        /*0140*/ 	.word	0x00000000


	//----- nvinfo : EIATTR_MIN_STACK_SIZE
	.align		4
.L_63:
        /*0144*/ 	.byte	0x04, 0x12
        /*0146*/ 	.short	(.L_65 - .L_64)
	.align		4
.L_64:
        /*0148*/ 	.word	index@(_Z14BoundaryKernelP6float3S0_jfff)
        /*014c*/ 	.word	0x00000000


	//----- nvinfo : EIATTR_MIN_STACK_SIZE
	.align		4
.L_65:
        /*0150*/ 	.byte	0x04, 0x12
        /*0152*/ 	.short	(.L_67 - .L_66)
	.align		4
.L_66:
        /*0154*/ 	.word	index@(_Z15SetVectorKernelP6float3S_j)
        /*0158*/ 	.word	0x00000000


	//----- nvinfo : EIATTR_MIN_STACK_SIZE
	.align		4
.L_67:
        /*015c*/ 	.byte	0x04, 0x12
        /*015e*/ 	.short	(.L_69 - .L_68)
	.align		4
.L_68:
        /*0160*/ 	.word	index@(_Z12UpdateKernelPfS_S_j)
        /*0164*/ 	.word	0x00000000


	//----- nvinfo : EIATTR_MIN_STACK_SIZE
	.align		4
.L_69:
        /*0168*/ 	.byte	0x04, 0x12
        /*016a*/ 	.short	(.L_71 - .L_70)
	.align		4
.L_70:
        /*016c*/ 	.word	index@(_Z9AddKernelPfS_j)
        /*0170*/ 	.word	0x00000000


	//----- nvinfo : EIATTR_MIN_STACK_SIZE
	.align		4
.L_71:
        /*0174*/ 	.byte	0x04, 0x12
        /*0176*/ 	.short	(.L_73 - .L_72)
	.align		4
.L_72:
        /*0178*/ 	.word	index@(_Z12SphereKernelP6float3iiff)
        /*017c*/ 	.word	0x00000020
.L_73:


//--------------------- .nv.compat                --------------------------
	.section	.nv.compat,"",@"SHT_CUDA_COMPAT_INFO"
	.align	4
        /*0000*/ 	.byte	0x02, 0x09, 0x00, 0x00, 0x02, 0x02, 0x01, 0x00, 0x02, 0x05, 0x05, 0x00, 0x03, 0x07, 0x01, 0x01
        /*0010*/ 	.byte	0x02, 0x03, 0x00, 0x00, 0x02, 0x06, 0x01, 0x00, 0x04, 0x0b, 0x08, 0x00, 0x01, 0x00, 0x00, 0x00
        /*0020*/ 	.byte	0x00, 0x00, 0x00, 0x00


//--------------------- .nv.info._Z12RandomKernelPfffj --------------------------
	.section	.nv.info._Z12RandomKernelPfffj,"",@"SHT_CUDA_INFO"
	.sectionflags	@""
	.align	4


	//----- nvinfo : EIATTR_CUDA_API_VERSION
	.align		4
        /*0000*/ 	.byte	0x04, 0x37
        /*0002*/ 	.short	(.L_75 - .L_74)
.L_74:
        /*0004*/ 	.word	0x00000082


	//----- nvinfo : EIATTR_KPARAM_INFO
	.align		4
.L_75:
        /*0008*/ 	.byte	0x04, 0x17
        /*000a*/ 	.short	(.L_77 - .L_76)
.L_76:
        /*000c*/ 	.word	0x00000000
        /*0010*/ 	.short	0x0003
        /*0012*/ 	.short	0x0010
        /*0014*/ 	.byte	0x00, 0xf0, 0x11, 0x00


	//----- nvinfo : EIATTR_KPARAM_INFO
	.align		4
.L_77:
        /*0018*/ 	.byte	0x04, 0x17
        /*001a*/ 	.short	(.L_79 - .L_78)
.L_78:
        /*001c*/ 	.word	0x00000000
        /*0020*/ 	.short	0x0002
        /*0022*/ 	.short	0x000c
        /*0024*/ 	.byte	0x00, 0xf0, 0x11, 0x00


	//----- nvinfo : EIATTR_KPARAM_INFO
	.align		4
.L_79:
        /*0028*/ 	.byte	0x04, 0x17
        /*002a*/ 	.short	(.L_81 - .L_80)
.L_80:
        /*002c*/ 	.word	0x00000000
        /*0030*/ 	.short	0x0001
        /*0032*/ 	.short	0x0008
        /*0034*/ 	.byte	0x00, 0xf0, 0x11, 0x00


	//----- nvinfo : EIATTR_KPARAM_INFO
	.align		4
.L_81:
        /*0038*/ 	.byte	0x04, 0x17
        /*003a*/ 	.short	(.L_83 - .L_82)
.L_82:
        /*003c*/ 	.word	0x00000000
        /*0040*/ 	.short	0x0000
        /*0042*/ 	.short	0x0000
        /*0044*/ 	.byte	0x00, 0xf5, 0x21, 0x00


	//----- nvinfo : EIATTR_SPARSE_MMA_MASK
	.align		4
.L_83:
        /*0048*/ 	.byte	0x03, 0x50
        /*004a*/ 	.short	0x0000


	//----- nvinfo : EIATTR_MAXREG_COUNT
	.align		4
        /*004c*/ 	.byte	0x03, 0x1b
        /*004e*/ 	.short	0x00ff


	//----- nvinfo : EIATTR_MERCURY_ISA_VERSION
	.align		4
        /*0050*/ 	.byte	0x03, 0x5f
        /*0052*/ 	.short	0x0101


	//----- nvinfo : EIATTR_VRC_CTA_INIT_COUNT
	.align		4
        /*0054*/ 	.byte	0x02, 0x4a
	.zero		1
	.zero		1


	//----- nvinfo : EIATTR_EXIT_INSTR_OFFSETS
	.align		4
        /*0058*/ 	.byte	0x04, 0x1c
        /*005a*/ 	.short	(.L_85 - .L_84)


	//   ....[0]....
.L_84:
        /*005c*/ 	.word	0x00000080


	//   ....[1]....
        /*0060*/ 	.word	0x000027b0


	//----- nvinfo : EIATTR_CRS_STACK_SIZE
	.align		4
.L_85:
        /*0064*/ 	.byte	0x04, 0x1e
        /*0066*/ 	.short	(.L_87 - .L_86)
.L_86:
        /*0068*/ 	.word	0x00000000


	//----- nvinfo : EIATTR_CBANK_PARAM_SIZE
	.align		4
.L_87:
        /*006c*/ 	.byte	0x03, 0x19
        /*006e*/ 	.short	0x0014


	//----- nvinfo : EIATTR_PARAM_CBANK
	.align		4
        /*0070*/ 	.byte	0x04, 0x0a
        /*0072*/ 	.short	(.L_89 - .L_88)
	.align		4
.L_88:
        /*0074*/ 	.word	index@(.nv.constant0._Z12RandomKernelPfffj)
        /*0078*/ 	.short	0x0380
        /*007a*/ 	.short	0x0014


	//----- nvinfo : EIATTR_SW_WAR
	.align		4
.L_89:
        /*007c*/ 	.byte	0x04, 0x36
        /*007e*/ 	.short	(.L_91 - .L_90)
.L_90:
        /*0080*/ 	.word	0x00000008
.L_91:


//--------------------- .nv.info._Z14LifespanKernelP6float3S0_PfP6float4j --------------------------
	.section	.nv.info._Z14LifespanKernelP6float3S0_PfP6float4j,"",@"SHT_CUDA_INFO"
	.sectionflags	@""
	.align	4


	//----- nvinfo : EIATTR_CUDA_API_VERSION
	.align		4
        /*0000*/ 	.byte	0x04, 0x37
        /*0002*/ 	.short	(.L_93 - .L_92)
.L_92:
        /*0004*/ 	.word	0x00000082


	//----- nvinfo : EIATTR_KPARAM_INFO
	.align		4
.L_93:
        /*0008*/ 	.byte	0x04, 0x17
        /*000a*/ 	.short	(.L_95 - .L_94)
.L_94:
        /*000c*/ 	.word	0x00000000
        /*0010*/ 	.short	0x0004
        /*0012*/ 	.short	0x0020
        /*0014*/ 	.byte	0x00, 0xf0, 0x11, 0x00


	//----- nvinfo : EIATTR_KPARAM_INFO
	.align		4
.L_95:
        /*0018*/ 	.byte	0x04, 0x17
        /*001a*/ 	.short	(.L_97 - .L_96)
.L_96:
        /*001c*/ 	.word	0x00000000
        /*0020*/ 	.short	0x0003
        /*0022*/ 	.short	0x0018
        /*0024*/ 	.byte	0x00, 0xf5, 0x21, 0x00


	//----- nvinfo : EIATTR_KPARAM_INFO
	.align		4
.L_97:
        /*0028*/ 	.byte	0x04, 0x17
        /*002a*/ 	.short	(.L_99 - .L_98)
.L_98:
        /*002c*/ 	.word	0x00000000
        /*0030*/ 	.short	0x0002
        /*0032*/ 	.short	0x0010
        /*0034*/ 	.byte	0x00, 0xf5, 0x21, 0x00


	//----- nvinfo : EIATTR_KPARAM_INFO
	.align		4
.L_99:
        /*0038*/ 	.byte	0x04, 0x17
        /*003a*/ 	.short	(.L_101 - .L_100)
.L_100:
        /*003c*/ 	.word	0x00000000
        /*0040*/ 	.short	0x0001
        /*0042*/ 	.short	0x0008
        /*0044*/ 	.byte	0x00, 0xf5, 0x21, 0x00


	//----- nvinfo : EIATTR_KPARAM_INFO
	.align		4
.L_101:
        /*0048*/ 	.byte	0x04, 0x17
        /*004a*/ 	.short	(.L_103 - .L_102)
.L_102:
        /*004c*/ 	.word	0x00000000
        /*0050*/ 	.short	0x0000
        /*0052*/ 	.short	0x0000
        /*0054*/ 	.byte	0x00, 0xf5, 0x21, 0x00


	//----- nvinfo : EIATTR_SPARSE_MMA_MASK
	.align		4
.L_103:
        /*0058*/ 	.byte	0x03, 0x50
        /*005a*/ 	.short	0x0000


	//----- nvinfo : EIATTR_MAXREG_COUNT
	.align		4
        /*005c*/ 	.byte	0x03, 0x1b
        /*005e*/ 	.short	0x00ff


	//----- nvinfo : EIATTR_MERCURY_ISA_VERSION
	.align		4
        /*0060*/ 	.byte	0x03, 0x5f
        /*0062*/ 	.short	0x0101


	//----- nvinfo : EIATTR_VRC_CTA_INIT_COUNT
	.align		4
        /*0064*/ 	.byte	0x02, 0x4a
	.zero		1
	.zero		1


	//----- nvinfo : EIATTR_EXIT_INSTR_OFFSETS
	.align		4
        /*0068*/ 	.byte	0x04, 0x1c
        /*006a*/ 	.short	(.L_105 - .L_104)


	//   ....[0]....
.L_104:
        /*006c*/ 	.word	0x00000080


	//   ....[1]....
        /*0070*/ 	.word	0x00009da0


	//----- nvinfo : EIATTR_CRS_STACK_SIZE
	.align		4
.L_105:
        /*0074*/ 	.byte	0x04, 0x1e
        /*0076*/ 	.short	(.L_107 - .L_106)
.L_106:
        /*0078*/ 	.word	0x00000000


	//----- nvinfo : EIATTR_CBANK_PARAM_SIZE
	.align		4
.L_107:
        /*007c*/ 	.byte	0x03, 0x19
        /*007e*/ 	.short	0x0024


	//----- nvinfo : EIATTR_PARAM_CBANK
	.align		4
        /*0080*/ 	.byte	0x04, 0x0a
        /*0082*/ 	.short	(.L_109 - .L_108)
	.align		4
.L_108:
        /*0084*/ 	.word	index@(.nv.constant0._Z14LifespanKernelP6float3S0_PfP6float4j)
        /*0088*/ 	.short	0x0380
        /*008a*/ 	.short	0x0024


	//----- nvinfo : EIATTR_SW_WAR
	.align		4
.L_109:
        /*008c*/ 	.byte	0x04, 0x36
        /*008e*/ 	.short	(.L_111 - .L_110)
.L_110:
        /*0090*/ 	.word	0x00000008
.L_111:


//--------------------- .nv.info._Z16CollisionsKernelP6float3S0_S0_jfffff --------------------------
	.section	.nv.info._Z16CollisionsKernelP6float3S0_S0_jfffff,"",@"SHT_CUDA_INFO"
	.sectionflags	@""
	.align	4


	//----- nvinfo : EIATTR_CUDA_API_VERSION
	.align		4
        /*0000*/ 	.byte	0x04, 0x37
        /*0002*/ 	.short	(.L_113 - .L_112)
.L_112:
        /*0004*/ 	.word	0x00000082


	//----- nvinfo : EIATTR_KPARAM_INFO
	.align		4
.L_113:
        /*0008*/ 	.byte	0x04, 0x17
        /*000a*/ 	.short	(.L_115 - .L_114)
.L_114:
        /*000c*/ 	.word	0x00000000
        /*0010*/ 	.short	0x0008
        /*0012*/ 	.short	0x002c
        /*0014*/ 	.byte	0x00, 0xf0, 0x11, 0x00


	//----- nvinfo : EIATTR_KPARAM_INFO
	.align		4
.L_115:
        /*0018*/ 	.byte	0x04, 0x17
        /*001a*/ 	.short	(.L_117 - .L_116)
.L_116:
        /*001c*/ 	.word	0x00000000
        /*0020*/ 	.short	0x0007
        /*0022*/ 	.short	0x0028
        /*0024*/ 	.byte	0x00, 0xf0, 0x11, 0x00


	//----- nvinfo : EIATTR_KPARAM_INFO
	.align		4
.L_117:
        /*0028*/ 	.byte	0x04, 0x17
        /*002a*/ 	.short	(.L_119 - .L_118)
.L_118:
        /*002c*/ 	.word	0x00000000
        /*0030*/ 	.short	0x0006
        /*0032*/ 	.short	0x0024
        /*0034*/ 	.byte	0x00, 0xf0, 0x11, 0x00


	//----- nvinfo : EIATTR_KPARAM_INFO
	.align		4
.L_119:
        /*0038*/ 	.byte	0x04, 0x17
        /*003a*/ 	.short	(.L_121 - .L_120)
.L_120:
        /*003c*/ 	.word	0x00000000
        /*0040*/ 	.short	0x0005
        /*0042*/ 	.short	0x0020
        /*0044*/ 	.byte	0x00, 0xf0, 0x11, 0x00


	//----- nvinfo : EIATTR_KPARAM_INFO
	.align		4
.L_121:
        /*0048*/ 	.byte	0x04, 0x17
        /*004a*/ 	.short	(.L_123 - .L_122)
.L_122:
        /*004c*/ 	.word	0x00000000
        /*0050*/ 	.short	0x0004
        /*0052*/ 	.short	0x001c
        /*0054*/ 	.byte	0x00, 0xf0, 0x11, 0x00


	//----- nvinfo : EIATTR_KPARAM_INFO
	.align		4
.L_123:
        /*0058*/ 	.byte	0x04, 0x17
        /*005a*/ 	.short	(.L_125 - .L_124)
.L_124:
        /*005c*/ 	.word	0x00000000
        /*0060*/ 	.short	0x0003
        /*0062*/ 	.short	0x0018
        /*0064*/ 	.byte	0x00, 0xf0, 0x11, 0x00


	//----- nvinfo : EIATTR_KPARAM_INFO
	.align		4
.L_125:
        /*0068*/ 	.byte	0x04, 0x17
        /*006a*/ 	.short	(.L_127 - .L_126)
.L_126:
        /*006c*/ 	.word	0x00000000
        /*0070*/ 	.short	0x0002
        /*0072*/ 	.short	0x0010
        /*0074*/ 	.byte	0x00, 0xf5, 0x21, 0x00


	//----- nvinfo : EIATTR_KPARAM_INFO
	.align		4
.L_127:
        /*0078*/ 	.byte	0x04, 0x17
        /*007a*/ 	.short	(.L_129 - .L_128)
.L_128:
        /*007c*/ 	.word	0x00000000
        /*0080*/ 	.short	0x0001
        /*0082*/ 	.short	0x0008
        /*0084*/ 	.byte	0x00, 0xf5, 0x21, 0x00


	//----- nvinfo : EIATTR_KPARAM_INFO
	.align		4
.L_129:
        /*0088*/ 	.byte	0x04, 0x17
        /*008a*/ 	.short	(.L_131 - .L_130)
.L_130:
        /*008c*/ 	.word	0x00000000
        /*0090*/ 	.short	0x0000
        /*0092*/ 	.short	0x0000
        /*0094*/ 	.byte	0x00, 0xf5, 0x21, 0x00


	//----- nvinfo : EIATTR_SPARSE_MMA_MASK
	.align		4
.L_131:
        /*0098*/ 	.byte	0x03, 0x50
        /*009a*/ 	.short	0x0000


	//----- nvinfo : EIATTR_MAXREG_COUNT
	.align		4
        /*009c*/ 	.byte	0x03, 0x1b
        /*009e*/ 	.short	0x00ff


	//----- nvinfo : EIATTR_MERCURY_ISA_VERSION
	.align		4
        /*00a0*/ 	.byte	0x03, 0x5f
        /*00a2*/ 	.short	0x0101


	//----- nvinfo : EIATTR_VRC_CTA_INIT_COUNT
	.align		4
        /*00a4*/ 	.byte	0x02, 0x4a
	.zero		1
	.zero		1


	//----- nvinfo : EIATTR_EXIT_INSTR_OFFSETS
	.align		4
        /*00a8*/ 	.byte	0x04, 0x1c
        /*00aa*/ 	.short	(.L_133 - .L_132)


	//   ....[0]....
.L_132:
        /*00ac*/ 	.word	0x000000d0


	//   ....[1]....
        /*00b0*/ 	.word	0x000002f0


	//   ....[2]....
        /*00b4*/ 	.word	0x00000820


	//----- nvinfo : EIATTR_CRS_STACK_SIZE
	.align		4
.L_133:
        /*00b8*/ 	.byte	0x04, 0x1e
        /*00ba*/ 	.short	(.L_135 - .L_134)
.L_134:
        /*00bc*/ 	.word	0x00000000


	//----- nvinfo : EIATTR_CBANK_PARAM_SIZE
	.align		4
.L_135:
        /*00c0*/ 	.byte	0x03, 0x19
        /*00c2*/ 	.short	0x0030


	//----- nvinfo : EIATTR_PARAM_CBANK
	.align		4
        /*00c4*/ 	.byte	0x04, 0x0a
        /*00c6*/ 	.short	(.L_137 - .L_136)
	.align		4
.L_136:
        /*00c8*/ 	.word	index@(.nv.constant0._Z16CollisionsKernelP6float3S0_S0_jfffff)
        /*00cc*/ 	.short	0x0380
        /*00ce*/ 	.short	0x0030


	//----- nvinfo : EIATTR_SW_WAR
	.align		4
.L_137:
        /*00d0*/ 	.byte	0x04, 0x36
        /*00d2*/ 	.short	(.L_139 - .L_138)
.L_138:
        /*00d4*/ 	.word	0x00000008
.L_139:


//--------------------- .nv.info._Z15AttractorKernelP6float3S0_S_fj --------------------------
	.section	.nv.info._Z15AttractorKernelP6float3S0_S_fj,"",@"SHT_CUDA_INFO"
	.sectionflags	@""
	.align	4


	//----- nvinfo : EIATTR_CUDA_API_VERSION
	.align		4
        /*0000*/ 	.byte	0x04, 0x37
        /*0002*/ 	.short	(.L_141 - .L_140)
.L_140:
        /*0004*/ 	.word	0x00000082


	//----- nvinfo : EIATTR_KPARAM_INFO
	.align		4
.L_141:
        /*0008*/ 	.byte	0x04, 0x17
        /*000a*/ 	.short	(.L_143 - .L_142)
.L_142:
        /*000c*/ 	.word	0x00000000
        /*0010*/ 	.short	0x0004
        /*0012*/ 	.short	0x0020
        /*0014*/ 	.byte	0x00, 0xf0, 0x11, 0x00


	//----- nvinfo : EIATTR_KPARAM_INFO
	.align		4
.L_143:
        /*0018*/ 	.byte	0x04, 0x17
        /*001a*/ 	.short	(.L_145 - .L_144)
.L_144:
        /*001c*/ 	.word	0x00000000
        /*0020*/ 	.short	0x0003
        /*0022*/ 	.short	0x001c
        /*0024*/ 	.byte	0x00, 0xf0, 0x11, 0x00


	//----- nvinfo : EIATTR_KPARAM_INFO
	.align		4
.L_145:
        /*0028*/ 	.byte	0x04, 0x17
        /*002a*/ 	.short	(.L_147 - .L_146)
.L_146:
        /*002c*/ 	.word	0x00000000
        /*0030*/ 	.short	0x0002
        /*0032*/ 	.short	0x0010
        /*0034*/ 	.byte	0x00, 0xf0, 0x31, 0x00


	//----- nvinfo : EIATTR_KPARAM_INFO
	.align		4
.L_147:
        /*0038*/ 	.byte	0x04, 0x17
        /*003a*/ 	.short	(.L_149 - .L_148)
.L_148:
        /*003c*/ 	.word	0x00000000
        /*0040*/ 	.short	0x0001
        /*0042*/ 	.short	0x0008
        /*0044*/ 	.byte	0x00, 0xf5, 0x21, 0x00


	//----- nvinfo : EIATTR_KPARAM_INFO
	.align		4
.L_149:
        /*0048*/ 	.byte	0x04, 0x17
        /*004a*/ 	.short	(.L_151 - .L_150)
.L_150:
        /*004c*/ 	.word	0x00000000
        /*0050*/ 	.short	0x0000
        /*0052*/ 	.short	0x0000
        /*0054*/ 	.byte	0x00, 0xf5, 0x21, 0x00


	//----- nvinfo : EIATTR_SPARSE_MMA_MASK
	.align		4
.L_151:
        /*0058*/ 	.byte	0x03, 0x50
        /*005a*/ 	.short	0x0000


	//----- nvinfo : EIATTR_MAXREG_COUNT
	.align		4
        /*005c*/ 	.byte	0x03, 0x1b
        /*005e*/ 	.short	0x00ff


	//----- nvinfo : EIATTR_MERCURY_ISA_VERSION
	.align		4
        /*0060*/ 	.byte	0x03, 0x5f
        /*0062*/ 	.short	0x0101


	//----- nvinfo : EIATTR_VRC_CTA_INIT_COUNT
	.align		4
        /*0064*/ 	.byte	0x02, 0x4a
	.zero		1
	.zero		1


	//----- nvinfo : EIATTR_EXIT_INSTR_OFFSETS
	.align		4
        /*0068*/ 	.byte	0x04, 0x1c
        /*006a*/ 	.short	(.L_153 - .L_152)


	//   ....[0]....
.L_152:
        /*006c*/ 	.word	0x00000070


	//   ....[1]....
        /*0070*/ 	.word	0x00000470


	//----- nvinfo : EIATTR_CRS_STACK_SIZE
	.align		4
.L_153:
        /*0074*/ 	.byte	0x04, 0x1e
        /*0076*/ 	.short	(.L_155 - .L_154)
.L_154:
        /*0078*/ 	.word	0x00000000


	//----- nvinfo : EIATTR_CBANK_PARAM_SIZE
	.align		4
.L_155:
        /*007c*/ 	.byte	0x03, 0x19
        /*007e*/ 	.short	0x0024


	//----- nvinfo : EIATTR_PARAM_CBANK
	.align		4
        /*0080*/ 	.byte	0x04, 0x0a
        /*0082*/ 	.short	(.L_157 - .L_156)
	.align		4
.L_156:
        /*0084*/ 	.word	index@(.nv.constant0._Z15AttractorKernelP6float3S0_S_fj)
        /*0088*/ 	.short	0x0380
        /*008a*/ 	.short	0x0024


	//----- nvinfo : EIATTR_SW_WAR
	.align		4
.L_157:
        /*008c*/ 	.byte	0x04, 0x36
        /*008e*/ 	.short	(.L_159 - .L_158)
.L_158:
        /*0090*/ 	.word	0x00000008
.L_159:


//--------------------- .nv.info._Z14BoundaryKernelP6float3S0_jfff --------------------------
	.section	.nv.info._Z14BoundaryKernelP6float3S0_jfff,"",@"SHT_CUDA_INFO"
	.sectionflags	@""
	.align	4


	//----- nvinfo : EIATTR_CUDA_API_VERSION
	.align		4
        /*0000*/ 	.byte	0x04, 0x37
        /*0002*/ 	.short	(.L_161 - .L_160)
.L_160:
        /*0004*/ 	.word	0x00000082


	//----- nvinfo : EIATTR_KPARAM_INFO
	.align		4
.L_161:
        /*0008*/ 	.byte	0x04, 0x17
        /*000a*/ 	.short	(.L_163 - .L_162)
.L_162:
        /*000c*/ 	.word	0x00000000
        /*0010*/ 	.short	0x0005
        /*0012*/ 	.short	0x001c
        /*0014*/ 	.byte	0x00, 0xf0, 0x11, 0x00


	//----- nvinfo : EIATTR_KPARAM_INFO
	.align		4
.L_163:
        /*0018*/ 	.byte	0x04, 0x17
        /*001a*/ 	.short	(.L_165 - .L_164)
.L_164:
        /*001c*/ 	.word	0x00000000
        /*0020*/ 	.short	0x0004
        /*0022*/ 	.short	0x0018
        /*0024*/ 	.byte	0x00, 0xf0, 0x11, 0x00


	//----- nvinfo : EIATTR_KPARAM_INFO
	.align		4
.L_165:
        /*0028*/ 	.byte	0x04, 0x17
        /*002a*/ 	.short	(.L_167 - .L_166)
.L_166:
        /*002c*/ 	.word	0x00000000
        /*0030*/ 	.short	0x0003
        /*0032*/ 	.short	0x0014
        /*0034*/ 	.byte	0x00, 0xf0, 0x11, 0x00


	//----- nvinfo : EIATTR_KPARAM_INFO
	.align		4
.L_167:
        /*0038*/ 	.byte	0x04, 0x17
        /*003a*/ 	.short	(.L_169 - .L_168)
.L_168:
        /*003c*/ 	.word	0x00000000
        /*0040*/ 	.short	0x0002
        /*0042*/ 	.short	0x0010
        /*0044*/ 	.byte	0x00, 0xf0, 0x11, 0x00


	//----- nvinfo : EIATTR_KPARAM_INFO
	.align		4
.L_169:
        /*0048*/ 	.byte	0x04, 0x17
        /*004a*/ 	.short	(.L_171 - .L_170)
.L_170:
        /*004c*/ 	.word	0x00000000
        /*0050*/ 	.short	0x0001
        /*0052*/ 	.short	0x0008
        /*0054*/ 	.byte	0x00, 0xf5, 0x21, 0x00


	//----- nvinfo : EIATTR_KPARAM_INFO
	.align		4
.L_171:
        /*0058*/ 	.byte	0x04, 0x17
        /*005a*/ 	.short	(.L_173 - .L_172)
.L_172:
        /*005c*/ 	.word	0x00000000
        /*0060*/ 	.short	0x0000
        /*0062*/ 	.short	0x0000
        /*0064*/ 	.byte	0x00, 0xf5, 0x21, 0x00


	//----- nvinfo : EIATTR_SPARSE_MMA_MASK
	.align		4
.L_173:
        /*0068*/ 	.byte	0x03, 0x50
        /*006a*/ 	.short	0x0000


	//----- nvinfo : EIATTR_MAXREG_COUNT
	.align		4
        /*006c*/ 	.byte	0x03, 0x1b
        /*006e*/ 	.short	0x00ff


	//----- nvinfo : EIATTR_MERCURY_ISA_VERSION
	.align		4
        /*0070*/ 	.byte	0x03, 0x5f
        /*0072*/ 	.short	0x0101


	//----- nvinfo : EIATTR_VRC_CTA_INIT_COUNT
	.align		4
        /*0074*/ 	.byte	0x02, 0x4a
	.zero		1
	.zero		1


	//----- nvinfo : EIATTR_EXIT_INSTR_OFFSETS
	.align		4
        /*0078*/ 	.byte	0x04, 0x1c
        /*007a*/ 	.short	(.L_175 - .L_174)


	//   ....[0]....
.L_174:
        /*007c*/ 	.word	0x00000070


	//   ....[1]....
        /*0080*/ 	.word	0x00000680


	//   ....[2]....
        /*0084*/ 	.word	0x00000750


	//----- nvinfo : EIATTR_CRS_STACK_SIZE
	.align		4
.L_175:
        /*0088*/ 	.byte	0x04, 0x1e
        /*008a*/ 	.short	(.L_177 - .L_176)
.L_176:
        /*008c*/ 	.word	0x00000000


	//----- nvinfo : EIATTR_CBANK_PARAM_SIZE
	.align		4
.L_177:
        /*0090*/ 	.byte	0x03, 0x19
        /*0092*/ 	.short	0x0020


	//----- nvinfo : EIATTR_PARAM_CBANK
	.align		4
        /*0094*/ 	.byte	0x04, 0x0a
        /*0096*/ 	.short	(.L_179 - .L_178)
	.align		4
.L_178:
        /*0098*/ 	.word	index@(.nv.constant0._Z14BoundaryKernelP6float3S0_jfff)
        /*009c*/ 	.short	0x0380
        /*009e*/ 	.short	0x0020


	//----- nvinfo : EIATTR_SW_WAR
	.align		4
.L_179:
        /*00a0*/ 	.byte	0x04, 0x36
        /*00a2*/ 	.short	(.L_181 - .L_180)
.L_180:
        /*00a4*/ 	.word	0x00000008
.L_181:


//--------------------- .nv.info._Z15SetVectorKernelP6float3S_j --------------------------
	.section	.nv.info._Z15SetVectorKernelP6float3S_j,"",@"SHT_CUDA_INFO"
	.sectionflags	@""
	.align	4


	//----- nvinfo : EIATTR_CUDA_API_VERSION
	.align		4
        /*0000*/ 	.byte	0x04, 0x37
        /*0002*/ 	.short	(.L_183 - .L_182)
.L_182:
        /*0004*/ 	.word	0x00000082


	//----- nvinfo : EIATTR_KPARAM_INFO
	.align		4
.L_183:
        /*0008*/ 	.byte	0x04, 0x17
        /*000a*/ 	.short	(.L_185 - .L_184)
.L_184:
        /*000c*/ 	.word	0x00000000
        /*0010*/ 	.short	0x0002
        /*0012*/ 	.short	0x0014
        /*0014*/ 	.byte	0x00, 0xf0, 0x11, 0x00


	//----- nvinfo : EIATTR_KPARAM_INFO
	.align		4
.L_185:
        /*0018*/ 	.byte	0x04, 0x17
        /*001a*/ 	.short	(.L_187 - .L_186)
.L_186:
        /*001c*/ 	.word	0x00000000
        /*0020*/ 	.short	0x0001
        /*0022*/ 	.short	0x0008
        /*0024*/ 	.byte	0x00, 0xf0, 0x31, 0x00


	//----- nvinfo : EIATTR_KPARAM_INFO
	.align		4
.L_187:
        /*0028*/ 	.byte	0x04, 0x17
        /*002a*/ 	.short	(.L_189 - .L_188)
.L_188:
        /*002c*/ 	.word	0x00000000
        /*0030*/ 	.short	0x0000
        /*0032*/ 	.short	0x0000
        /*0034*/ 	.byte	0x00, 0xf5, 0x21, 0x00


	//----- nvinfo : EIATTR_SPARSE_MMA_MASK
	.align		4
.L_189:
        /*0038*/ 	.byte	0x03, 0x50
        /*003a*/ 	.short	0x0000


	//----- nvinfo : EIATTR_MAXREG_COUNT
	.align		4
        /*003c*/ 	.byte	0x03, 0x1b
        /*003e*/ 	.short	0x00ff


	//----- nvinfo : EIATTR_MERCURY_ISA_VERSION
	.align		4
        /*0040*/ 	.byte	0x03, 0x5f
        /*0042*/ 	.short	0x0101


	//----- nvinfo : EIATTR_VRC_CTA_INIT_COUNT
	.align		4
        /*0044*/ 	.byte	0x02, 0x4a
	.zero		1
	.zero		1


	//----- nvinfo : EIATTR_EXIT_INSTR_OFFSETS
	.align		4
        /*0048*/ 	.byte	0x04, 0x1c
        /*004a*/ 	.short	(.L_191 - .L_190)


	//   ....[0]....
.L_190:
        /*004c*/ 	.word	0x00000070


	//   ....[1]....
        /*0050*/ 	.word	0x00000100


	//----- nvinfo : EIATTR_CBANK_PARAM_SIZE
	.align		4
.L_191:
        /*0054*/ 	.byte	0x03, 0x19
        /*0056*/ 	.short	0x0018


	//----- nvinfo : EIATTR_PARAM_CBANK
	.align		4
        /*0058*/ 	.byte	0x04, 0x0a
        /*005a*/ 	.short	(.L_193 - .L_192)
	.align		4
.L_192:
        /*005c*/ 	.word	index@(.nv.constant0._Z15SetVectorKernelP6float3S_j)
        /*0060*/ 	.short	0x0380
        /*0062*/ 	.short	0x0018


	//----- nvinfo : EIATTR_SW_WAR
	.align		4
.L_193:
        /*0064*/ 	.byte	0x04, 0x36
        /*0066*/ 	.short	(.L_195 - .L_194)
.L_194:
        /*0068*/ 	.word	0x00000008
.L_195:


//--------------------- .nv.info._Z12UpdateKernelPfS_S_j --------------------------
	.section	.nv.info._Z12UpdateKernelPfS_S_j,"",@"SHT_CUDA_INFO"
	.sectionflags	@""
	.align	4


	//----- nvinfo : EIATTR_CUDA_API_VERSION
	.align		4
        /*0000*/ 	.byte	0x04, 0x37
        /*0002*/ 	.short	(.L_197 - .L_196)
.L_196:
        /*0004*/ 	.word	0x00000082


	//----- nvinfo : EIATTR_KPARAM_INFO
	.align		4
.L_197:
        /*0008*/ 	.byte	0x04, 0x17
        /*000a*/ 	.short	(.L_199 - .L_198)
.L_198:
        /*000c*/ 	.word	0x00000000
        /*0010*/ 	.short	0x0003
        /*0012*/ 	.short	0x0018
        /*0014*/ 	.byte	0x00, 0xf0, 0x11, 0x00


	//----- nvinfo : EIATTR_KPARAM_INFO
	.align		4
.L_199:
        /*0018*/ 	.byte	0x04, 0x17
        /*001a*/ 	.short	(.L_201 - .L_200)
.L_200:
        /*001c*/ 	.word	0x00000000
        /*0020*/ 	.short	0x0002
        /*0022*/ 	.short	0x0010
        /*0024*/ 	.byte	0x00, 0xf5, 0x21, 0x00


	//----- nvinfo : EIATTR_KPARAM_INFO
	.align		4
.L_201:
        /*0028*/ 	.byte	0x04, 0x17
        /*002a*/ 	.short	(.L_203 - .L_202)
.L_202:
        /*002c*/ 	.word	0x00000000
        /*0030*/ 	.short	0x0001
        /*0032*/ 	.short	0x0008
        /*0034*/ 	.byte	0x00, 0xf5, 0x21, 0x00


	//----- nvinfo : EIATTR_KPARAM_INFO
	.align		4
.L_203:
        /*0038*/ 	.byte	0x04, 0x17
        /*003a*/ 	.short	(.L_205 - .L_204)
.L_204:
        /*003c*/ 	.word	0x00000000
        /*0040*/ 	.short	0x0000
        /*0042*/ 	.short	0x0000
        /*0044*/ 	.byte	0x00, 0xf5, 0x21, 0x00


	//----- nvinfo : EIATTR_SPARSE_MMA_MASK
	.align		4
.L_205:
        /*0048*/ 	.byte	0x03, 0x50
        /*004a*/ 	.short	0x0000


	//----- nvinfo : EIATTR_MAXREG_COUNT
	.align		4
        /*004c*/ 	.byte	0x03, 0x1b
        /*004e*/ 	.short	0x00ff


	//----- nvinfo : EIATTR_MERCURY_ISA_VERSION
	.align		4
        /*0050*/ 	.byte	0x03, 0x5f
        /*0052*/ 	.short	0x0101


	//----- nvinfo : EIATTR_VRC_CTA_INIT_COUNT
	.align		4
        /*0054*/ 	.byte	0x02, 0x4a
	.zero		1
	.zero		1


	//----- nvinfo : EIATTR_EXIT_INSTR_OFFSETS
	.align		4
        /*0058*/ 	.byte	0x04, 0x1c
        /*005a*/ 	.short	(.L_207 - .L_206)


	//   ....[0]....
.L_206:
        /*005c*/ 	.word	0x00000070


	//   ....[1]....
        /*0060*/ 	.word	0x00000160


	//----- nvinfo : EIATTR_CBANK_PARAM_SIZE
	.align		4
.L_207:
        /*0064*/ 	.byte	0x03, 0x19
        /*0066*/ 	.short	0x001c


	//----- nvinfo : EIATTR_PARAM_CBANK
	.align		4
        /*0068*/ 	.byte	0x04, 0x0a
        /*006a*/ 	.short	(.L_209 - .L_208)
	.align		4
.L_208:
        /*006c*/ 	.word	index@(.nv.constant0._Z12UpdateKernelPfS_S_j)
        /*0070*/ 	.short	0x0380
        /*0072*/ 	.short	0x001c


	//----- nvinfo : EIATTR_SW_WAR
	.align		4
.L_209:
        /*0074*/ 	.byte	0x04, 0x36
        /*0076*/ 	.short	(.L_211 - .L_210)
.L_210:
        /*0078*/ 	.word	0x00000008
.L_211:


//--------------------- .nv.info._Z9AddKernelPfS_j --------------------------
	.section	.nv.info._Z9AddKernelPfS_j,"",@"SHT_CUDA_INFO"
	.sectionflags	@""
	.align	4


	//----- nvinfo : EIATTR_CUDA_API_VERSION
	.align		4
        /*0000*/ 	.byte	0x04, 0x37
        /*0002*/ 	.short	(.L_213 - .L_212)
.L_212:
        /*0004*/ 	.word	0x00000082


	//----- nvinfo : EIATTR_KPARAM_INFO
	.align		4
.L_213:
        /*0008*/ 	.byte	0x04, 0x17
        /*000a*/ 	.short	(.L_215 - .L_214)
.L_214:
        /*000c*/ 	.word	0x00000000
        /*0010*/ 	.short	0x0002
        /*0012*/ 	.short	0x0010
        /*0014*/ 	.byte	0x00, 0xf0, 0x11, 0x00


	//----- nvinfo : EIATTR_KPARAM_INFO
	.align		4
.L_215:
        /*0018*/ 	.byte	0x04, 0x17
        /*001a*/ 	.short	(.L_217 - .L_216)
.L_216:
        /*001c*/ 	.word	0x00000000
        /*0020*/ 	.short	0x0001
        /*0022*/ 	.short	0x0008
        /*0024*/ 	.byte	0x00, 0xf5, 0x21, 0x00


	//----- nvinfo : EIATTR_KPARAM_INFO
	.align		4
.L_217:
        /*0028*/ 	.byte	0x04, 0x17
        /*002a*/ 	.short	(.L_219 - .L_218)
.L_218:
        /*002c*/ 	.word	0x00000000
        /*0030*/ 	.short	0x0000
        /*0032*/ 	.short	0x0000
        /*0034*/ 	.byte	0x00, 0xf5, 0x21, 0x00


	//----- nvinfo : EIATTR_SPARSE_MMA_MASK
	.align		4
.L_219:
        /*0038*/ 	.byte	0x03, 0x50
        /*003a*/ 	.short	0x0000


	//----- nvinfo : EIATTR_MAXREG_COUNT
	.align		4
        /*003c*/ 	.byte	0x03, 0x1b
        /*003e*/ 	.short	0x00ff


	//----- nvinfo : EIATTR_MERCURY_ISA_VERSION
	.align		4
        /*0040*/ 	.byte	0x03, 0x5f
        /*0042*/ 	.short	0x0101


	//----- nvinfo : EIATTR_VRC_CTA_INIT_COUNT
	.align		4
        /*0044*/ 	.byte	0x02, 0x4a
	.zero		1
	.zero		1


	//----- nvinfo : EIATTR_EXIT_INSTR_OFFSETS
	.align		4
        /*0048*/ 	.byte	0x04, 0x1c
        /*004a*/ 	.short	(.L_221 - .L_220)


	//   ....[0]....
.L_220:
        /*004c*/ 	.word	0x00000070


	//   ....[1]....
        /*0050*/ 	.word	0x00000110


	//----- nvinfo : EIATTR_CBANK_PARAM_SIZE
	.align		4
.L_221:
        /*0054*/ 	.byte	0x03, 0x19
        /*0056*/ 	.short	0x0014


	//----- nvinfo : EIATTR_PARAM_CBANK
	.align		4
        /*0058*/ 	.byte	0x04, 0x0a
        /*005a*/ 	.short	(.L_223 - .L_222)
	.align		4
.L_222:
        /*005c*/ 	.word	index@(.nv.constant0._Z9AddKernelPfS_j)
        /*0060*/ 	.short	0x0380
        /*0062*/ 	.short	0x0014


	//----- nvinfo : EIATTR_SW_WAR
	.align		4
.L_223:
        /*0064*/ 	.byte	0x04, 0x36
        /*0066*/ 	.short	(.L_225 - .L_224)
.L_224:
        /*0068*/ 	.word	0x00000008
.L_225:


//--------------------- .nv.info._Z12SphereKernelP6float3iiff --------------------------
	.section	.nv.info._Z12SphereKernelP6float3iiff,"",@"SHT_CUDA_INFO"
	.sectionflags	@""
	.align	4


	//----- nvinfo : EIATTR_CUDA_API_VERSION
	.align		4
        /*0000*/ 	.byte	0x04, 0x37
        /*0002*/ 	.short	(.L_227 - .L_226)
.L_226:
        /*0004*/ 	.word	0x00000082


	//----- nvinfo : EIATTR_KPARAM_INFO
	.align		4
.L_227:
        /*0008*/ 	.byte	0x04, 0x17
        /*000a*/ 	.short	(.L_229 - .L_228)
.L_228:
        /*000c*/ 	.word	0x00000000
        /*0010*/ 	.short	0x0004
        /*0012*/ 	.short	0x0014
        /*0014*/ 	.byte	0x00, 0xf0, 0x11, 0x00


	//----- nvinfo : EIATTR_KPARAM_INFO
	.align		4
.L_229:
        /*0018*/ 	.byte	0x04, 0x17
        /*001a*/ 	.short	(.L_231 - .L_230)
.L_230:
        /*001c*/ 	.word	0x00000000
        /*0020*/ 	.short	0x0003
        /*0022*/ 	.short	0x0010
        /*0024*/ 	.byte	0x00, 0xf0, 0x11, 0x00


	//----- nvinfo : EIATTR_KPARAM_INFO
	.align		4
.L_231:
        /*0028*/ 	.byte	0x04, 0x17
        /*002a*/ 	.short	(.L_233 - .L_232)
.L_232:
        /*002c*/ 	.word	0x00000000
        /*0030*/ 	.short	0x0002
        /*0032*/ 	.short	0x000c
        /*0034*/ 	.byte	0x00, 0xf0, 0x11, 0x00


	//----- nvinfo : EIATTR_KPARAM_INFO
	.align		4
.L_233:
        /*0038*/ 	.byte	0x04, 0x17
        /*003a*/ 	.short	(.L_235 - .L_234)
.L_234:
        /*003c*/ 	.word	0x00000000
        /*0040*/ 	.short	0x0001
        /*0042*/ 	.short	0x0008
        /*0044*/ 	.byte	0x00, 0xf0, 0x11, 0x00


	//----- nvinfo : EIATTR_KPARAM_INFO
	.align		4
.L_235:
        /*0048*/ 	.byte	0x04, 0x17
        /*004a*/ 	.short	(.L_237 - .L_236)
.L_236:
        /*004c*/ 	.word	0x00000000
        /*0050*/ 	.short	0x0000
        /*0052*/ 	.short	0x0000
        /*0054*/ 	.byte	0x00, 0xf5, 0x21, 0x00


	//----- nvinfo : EIATTR_SPARSE_MMA_MASK
	.align		4
.L_237:
        /*0058*/ 	.byte	0x03, 0x50
        /*005a*/ 	.short	0x0000


	//----- nvinfo : EIATTR_MAXREG_COUNT
	.align		4
        /*005c*/ 	.byte	0x03, 0x1b
        /*005e*/ 	.short	0x00ff


	//----- nvinfo : EIATTR_MERCURY_ISA_VERSION
	.align		4
        /*0060*/ 	.byte	0x03, 0x5f
        /*0062*/ 	.short	0x0101


	//----- nvinfo : EIATTR_VRC_CTA_INIT_COUNT
	.align		4
        /*0064*/ 	.byte	0x02, 0x4a
	.zero		1
	.zero		1


	//----- nvinfo : EIATTR_EXIT_INSTR_OFFSETS
	.align		4
        /*0068*/ 	.byte	0x04, 0x1c
        /*006a*/ 	.short	(.L_239 - .L_238)


	//   ....[0]....
.L_238:
        /*006c*/ 	.word	0x00000110


	//   ....[1]....
        /*0070*/ 	.word	0x00000eb0


	//----- nvinfo : EIATTR_CRS_STACK_SIZE
	.align		4
.L_239:
        /*0074*/ 	.byte	0x04, 0x1e
        /*0076*/ 	.short	(.L_241 - .L_240)
.L_240:
        /*0078*/ 	.word	0x00000000


	//----- nvinfo : EIATTR_CBANK_PARAM_SIZE
	.align		4
.L_241:
        /*007c*/ 	.byte	0x03, 0x19
        /*007e*/ 	.short	0x0018


	//----- nvinfo : EIATTR_PARAM_CBANK
	.align		4
        /*0080*/ 	.byte	0x04, 0x0a
        /*0082*/ 	.short	(.L_243 - .L_242)
	.align		4
.L_242:
        /*0084*/ 	.word	index@(.nv.constant0._Z12SphereKernelP6float3iiff)
        /*0088*/ 	.short	0x0380
        /*008a*/ 	.short	0x0018


	//----- nvinfo : EIATTR_SW_WAR
	.align		4
.L_243:
        /*008c*/ 	.byte	0x04, 0x36
        /*008e*/ 	.short	(.L_245 - .L_244)
.L_244:
        /*0090*/ 	.word	0x00000008
.L_245:


//--------------------- .nv.callgraph             --------------------------
	.section	.nv.callgraph,"",@"SHT_CUDA_CALLGRAPH"
	.align	4
	.sectionentsize	8
	.align		4
        /*0000*/ 	.word	0x00000000
	.align		4
        /*0004*/ 	.word	0xffffffff
	.align		4
        /*0008*/ 	.word	0x00000000
	.align		4
        /*000c*/ 	.word	0xfffffffe
	.align		4
        /*0010*/ 	.word	0x00000000
	.align		4
        /*0014*/ 	.word	0xfffffffd
	.align		4
        /*0018*/ 	.word	0x00000000
	.align		4
        /*001c*/ 	.word	0xfffffffc


//--------------------- .nv.constant4             --------------------------
	.section	.nv.constant4,"a",@progbits
	.align	8
	.align		8
.nv.constant4:
        /*0000*/ 	.dword	precalc_xorwow_matrix
	.align		8
        /*0008*/ 	.dword	precalc_xorwow_offset_matrix
	.align		8
        /*0010*/ 	.dword	mrg32k3aM1
	.align		8
        /*0018*/ 	.dword	mrg32k3aM2
	.align		8
        /*0020*/ 	.dword	mrg32k3aM1SubSeq
	.align		8
        /*0028*/ 	.dword	mrg32k3aM2SubSeq
	.align		8
        /*0030*/ 	.dword	mrg32k3aM1Seq
	.align		8
        /*0038*/ 	.dword	mrg32k3aM2Seq
	.align		8
        /*0040*/ 	.dword	__cudart_i2opi_f


//--------------------- .nv.constant3             --------------------------
	.section	.nv.constant3,"a",@progbits
	.align	8
.nv.constant3:
	.type		__cr_lgamma_table,@object
	.size		__cr_lgamma_table,(.L_8 - __cr_lgamma_table)
__cr_lgamma_table:
        /*0000*/ 	.byte	0x00, 0x00, 0x00, 0x00, 0x00, 0x00, 0x00, 0x00, 0x00, 0x00, 0x00, 0x00, 0x00, 0x00, 0x00, 0x00
        /*0010*/ 	.byte	0xef, 0x39, 0xfa, 0xfe, 0x42, 0x2e, 0xe6, 0x3f, 0x02, 0x20, 0x2a, 0xfa, 0x0b, 0xab, 0xfc, 0x3f
        /*0020*/ 	.byte	0xf9, 0x2c, 0x92, 0x7c, 0xa7, 0x6c, 0x09, 0x40, 0xc9, 0x79, 0x44, 0x3c, 0x64, 0x26, 0x13, 0x40
        /*0030*/ 	.byte	0xca, 0x01, 0xcf, 0x3a, 0x27, 0x51, 0x1a, 0x40, 0x30, 0xcc, 0x2d, 0xf3, 0xe1, 0x0c, 0x21, 0x40
        /*0040*/ 	.byte	0x0d, 0xb7, 0xfc, 0x82, 0x8e, 0x35, 0x25, 0x40
.L_8:


//--------------------- .text._Z12RandomKernelPfffj --------------------------
	.section	.text._Z12RandomKernelPfffj,"ax",@progbits
	.align	128
        .global         _Z12RandomKernelPfffj
        .type           _Z12RandomKernelPfffj,@function
        .size           _Z12RandomKernelPfffj,(.L_x_140 - _Z12RandomKernelPfffj)
        .other          _Z12RandomKernelPfffj,@"STO_CUDA_ENTRY STV_DEFAULT"
_Z12RandomKernelPfffj:
.text._Z12RandomKernelPfffj:
[----:B------:R-:W0:Y:S01]  /*0000*/  LDC R1, c[0x0][0x37c] ;  /* 0x0000df00ff017b82 */ /* 0x000e220000000800 */
[----:B------:R-:W1:Y:S07]  /*0010*/  S2R R3, SR_TID.X ;  /* 0x0000000000037919 */ /* 0x000e6e0000002100 */
[----:B------:R-:W1:Y:S01]  /*0020*/  S2UR UR4, SR_CTAID.X ;  /* 0x00000000000479c3 */ /* 0x000e620000002500 */
[----:B------:R-:W2:Y:S01]  /*0030*/  LDCU UR5, c[0x0][0x390] ;  /* 0x00007200ff0577ac */ /* 0x000ea20008000800 */
[----:B0-----:R-:W-:-:S06]  /*0040*/  VIADD R1, R1, 0xffffffd0 ;  /* 0xffffffd001017836 */ /* 0x001fcc0000000000 */
[----:B------:R-:W1:Y:S02]  /*0050*/  LDC R10, c[0x0][0x360] ;  /* 0x0000d800ff0a7b82 */ /* 0x000e640000000800 */
[----:B-1----:R-:W-:-:S05]  /*0060*/  IMAD R10, R10, UR4, R3 ;  /* 0x000000040a0a7c24 */ /* 0x002fca000f8e0203 */
[----:B--2---:R-:W-:-:S13]  /*0070*/  ISETP.GE.U32.AND P0, PT, R10, UR5, PT ;  /* 0x000000050a007c0c */ /* 0x004fda000bf06070 */
[----:B------:R-:W-:Y:S05]  /*0080*/  @P0 EXIT ;  /* 0x000000000000094d */ /* 0x000fea0003800000 */
[----:B------:R-:W-:Y:S02]  /*0090*/  I2FP.F32.U32 R12, R10 ;  /* 0x0000000a000c7245 */ /* 0x000fe40000201000 */
[----:B------:R-:W-:-:S06]  /*00a0*/  CS2R R2, SR_CLOCKLO ;  /* 0x0000000000027805 */ /* 0x000fcc0000015000 */
[----:B------:R-:W-:Y:S01]  /*00b0*/  LOP3.LUT R0, R3, 0xf7dcefdd, RZ, 0x3c, !PT ;  /* 0xf7dcefdd03007812 */ /* 0x000fe200078e3cff */
[----:B------:R-:W0:Y:S01]  /*00c0*/  F2I.U64.TRUNC R12, R12 ;  /* 0x0000000c000c7311 */ /* 0x000e22000020d800 */
[----:B------:R-:W-:Y:S01]  /*00d0*/  LOP3.LUT R2, R2, 0xaad26b49, RZ, 0x3c, !PT ;  /* 0xaad26b4902027812 */ /* 0x000fe200078e3cff */
[----:B------:R-:W1:Y:S01]  /*00e0*/  LDCU.64 UR6, c[0x0][0x358] ;  /* 0x00006b00ff0677ac */ /* 0x000e620008000a00 */
[----:B------:R-:W-:Y:S01]  /*00f0*/  BSSY.RECONVERGENT B0, `(.L_x_0) ;  /* 0x000025b000007945 */ /* 0x000fe20003800200 */
[----:B------:R-:W-:Y:S02]  /*0100*/  IMAD R0, R0, -0x658354e5, RZ ;  /* 0x9a7cab1b00007824 */ /* 0x000fe400078e02ff */
[----:B------:R-:W-:Y:S02]  /*0110*/  IMAD R3, R2, 0x4182bed5, RZ ;  /* 0x4182bed502037824 */ /* 0x000fe400078e02ff */
[C---:B------:R-:W-:Y:S01]  /*0120*/  VIADD R7, R0.reuse, 0x1f123bb5 ;  /* 0x1f123bb500077836 */ /* 0x040fe20000000000 */
[----:B------:R-:W-:Y:S01]  /*0130*/  LOP3.LUT R4, R0, 0x5491333, RZ, 0x3c, !PT ;  /* 0x0549133300047812 */ /* 0x000fe200078e3cff */
[C---:B------:R-:W-:Y:S01]  /*0140*/  VIADD R5, R3.reuse, 0x583f19 ;  /* 0x00583f1903057836 */ /* 0x040fe20000000000 */
[----:B------:R-:W-:-:S02]  /*0150*/  IADD3 R2, PT, PT, R3, 0x64f0c9, R0 ;  /* 0x0064f0c903027810 */ /* 0x000fc40007ffe000 */
[C---:B------:R-:W-:Y:S01]  /*0160*/  LOP3.LUT R6, R3.reuse, 0x159a55e5, RZ, 0x3c, !PT ;  /* 0x159a55e503067812 */ /* 0x040fe200078e3cff */
[----:B------:R-:W-:Y:S01]  /*0170*/  VIADD R3, R3, 0x75bcd15 ;  /* 0x075bcd1503037836 */ /* 0x000fe20000000000 */
[----:B------:R2:W-:Y:S01]  /*0180*/  STL.64 [R1+0x10], R4 ;  /* 0x0000100401007387 */ /* 0x0005e20000100a00 */
[----:B0-----:R-:W-:-:S03]  /*0190*/  ISETP.NE.U32.AND P0, PT, R12, RZ, PT ;  /* 0x000000ff0c00720c */ /* 0x001fc60003f05070 */
[----:B------:R2:W-:Y:S01]  /*01a0*/  STL.64 [R1+0x8], R6 ;  /* 0x0000080601007387 */ /* 0x0005e20000100a00 */
[----:B------:R-:W-:-:S03]  /*01b0*/  ISETP.NE.AND.EX P0, PT, R13, RZ, PT, P0 ;  /* 0x000000ff0d00720c */ /* 0x000fc60003f05300 */
[----:B------:R2:W-:Y:S10]  /*01c0*/  STL.64 [R1], R2 ;  /* 0x0000000201007387 */ /* 0x0005f40000100a00 */
[----:B-1----:R-:W-:Y:S05]  /*01d0*/  @!P0 BRA `(.L_x_1) ;  /* 0x0000002400308947 */ /* 0x002fea0003800000 */
[----:B------:R-:W-:-:S07]  /*01e0*/  IMAD.MOV.U32 R11, RZ, RZ, RZ ;  /* 0x000000ffff0b7224 */ /* 0x000fce00078e00ff */
.L_x_10:
[----:B------:R-:W-:Y:S01]  /*01f0*/  LOP3.LUT R0, R12, 0x3, RZ, 0xc0, !PT ;  /* 0x000000030c007812 */ /* 0x000fe200078ec0ff */
[----:B------:R-:W-:Y:S03]  /*0200*/  BSSY.RECONVERGENT B1, `(.L_x_2) ;  /* 0x0000243000017945 */ /* 0x000fe60003800200 */
[----:B------:R-:W-:-:S04]  /*0210*/  ISETP.NE.U32.AND P0, PT, R0, RZ, PT ;  /* 0x000000ff0000720c */ /* 0x000fc80003f05070 */
[----:B------:R-:W-:-:S13]  /*0220*/  ISETP.NE.AND.EX P0, PT, RZ, RZ, PT, P0 ;  /* 0x000000ffff00720c */ /* 0x000fda0003f05300 */
[----:B0-----:R-:W-:Y:S05]  /*0230*/  @!P0 BRA `(.L_x_3) ;  /* 0x0000002000fc8947 */ /* 0x001fea0003800000 */
[----:B------:R-:W0:Y:S01]  /*0240*/  LDC.64 R8, c[0x4][RZ] ;  /* 0x01000000ff087b82 */ /* 0x000e220000000a00 */
[----:B------:R-:W-:Y:S01]  /*0250*/  IMAD.MOV.U32 R0, RZ, RZ, RZ ;  /* 0x000000ffff007224 */ /* 0x000fe200078e00ff */
[----:B--2---:R-:W-:Y:S02]  /*0260*/  CS2R R4, SRZ ;  /* 0x0000000000047805 */ /* 0x004fe4000001ff00 */
[----:B------:R-:W-:Y:S01]  /*0270*/  CS2R R6, SRZ ;  /* 0x0000000000067805 */ /* 0x000fe2000001ff00 */
[----:B------:R-:W-:Y:S02]  /*0280*/  IMAD.MOV.U32 R3, RZ, RZ, RZ ;  /* 0x000000ffff037224 */ /* 0x000fe400078e00ff */
[----:B0-----:R-:W-:-:S07]  /*0290*/  IMAD.WIDE.U32 R8, R11, 0xc80, R8 ;  /* 0x00000c800b087825 */ /* 0x001fce00078e0008 */
.L_x_5:
[----:B------:R-:W-:-:S06]  /*02a0*/  IMAD R16, R0, 0x4, R1 ;  /* 0x0000000400107824 */ /* 0x000fcc00078e0201 */
[----:B------:R-:W5:Y:S01]  /*02b0*/  LDL R16, [R16+0x4] ;  /* 0x0000040010107983 */ /* 0x000f620000100800 */
[----:B------:R-:W-:-:S05]  /*02c0*/  UMOV UR4, URZ ;  /* 0x000000ff00047c82 */ /* 0x000fca0008000000 */
.L_x_4:
[----:B-----5:R-:W-:Y:S01]  /*02d0*/  SHF.R.U32.HI R21, RZ, UR4, R16 ;  /* 0x00000004ff157c19 */ /* 0x020fe20008011610 */
[----:B------:R-:W-:-:S03]  /*02e0*/  IMAD.SHL.U32 R14, R0, 0x20, RZ ;  /* 0x00000020000e7824 */ /* 0x000fc600078e00ff */
[----:B------:R-:W-:Y:S01]  /*02f0*/  LOP3.LUT R15, R21, 0x1, RZ, 0xc0, !PT ;  /* 0x00000001150f7812 */ /* 0x000fe200078ec0ff */
[----:B------:R-:W-:-:S03]  /*0300*/  VIADD R14, R14, UR4 ;  /* 0x000000040e0e7c36 */ /* 0x000fc60008000000 */
[----:B------:R-:W-:Y:S01]  /*0310*/  ISETP.NE.U32.AND P0, PT, R15, 0x1, PT ;  /* 0x000000010f00780c */ /* 0x000fe20003f05070 */
[----:B------:R-:W-:-:S03]  /*0320*/  IMAD R15, R14, 0x5, RZ ;  /* 0x000000050e0f7824 */ /* 0x000fc600078e02ff */
[----:B------:R-:W-:Y:S01]  /*0330*/  R2P PR, R21, 0x7e ;  /* 0x0000007e15007804 */ /* 0x000fe20000000000 */
[----:B------:R-:W-:-:S08]  /*0340*/  IMAD.WIDE.U32 R14, R15, 0x4, R8 ;  /* 0x000000040f0e7825 */ /* 0x000fd000078e0008 */
[----:B------:R-:W2:Y:S04]  /*0350*/  @!P0 LDG.E R20, desc[UR6][R14.64+0x10] ;  /* 0x000010060e148981 */ /* 0x000ea8000c1e1900 */
[----:B------:R-:W3:Y:S04]  /*0360*/  @P1 LDG.E R22, desc[UR6][R14.64+0x24] ;  /* 0x000024060e161981 */ /* 0x000ee8000c1e1900 */
[----:B------:R-:W4:Y:S04]  /*0370*/  @P2 LDG.E R24, desc[UR6][R14.64+0x38] ;  /* 0x000038060e182981 */ /* 0x000f28000c1e1900 */
[----:B------:R-:W4:Y:S04]  /*0380*/  @P3 LDG.E R26, desc[UR6][R14.64+0x4c] ;  /* 0x00004c060e1a3981 */ /* 0x000f28000c1e1900 */
[----:B------:R-:W4:Y:S04]  /*0390*/  @P4 LDG.E R28, desc[UR6][R14.64+0x60] ;  /* 0x000060060e1c4981 */ /* 0x000f28000c1e1900 */
[----:B------:R-:W4:Y:S04]  /*03a0*/  @!P0 LDG.E R18, desc[UR6][R14.64] ;  /* 0x000000060e128981 */ /* 0x000f28000c1e1900 */
[----:B------:R-:W4:Y:S04]  /*03b0*/  @!P0 LDG.E R17, desc[UR6][R14.64+0x4] ;  /* 0x000004060e118981 */ /* 0x000f28000c1e1900 */
[----:B------:R-:W4:Y:S04]  /*03c0*/  @P5 LDG.E R19, desc[UR6][R14.64+0x74] ;  /* 0x000074060e135981 */ /* 0x000f28000c1e1900 */
[----:B------:R-:W4:Y:S04]  /*03d0*/  @P1 LDG.E R23, desc[UR6][R14.64+0x20] ;  /* 0x000020060e171981 */ /* 0x000f28000c1e1900 */
[----:B------:R-:W4:Y:S01]  /*03e0*/  @P3 LDG.E R25, desc[UR6][R14.64+0x48] ;  /* 0x000048060e193981 */ /* 0x000f22000c1e1900 */
[----:B--2---:R-:W-:-:S03]  /*03f0*/  @!P0 LOP3.LUT R5, R5, R20, RZ, 0x3c, !PT ;  /* 0x0000001405058212 */ /* 0x004fc600078e3cff */
[----:B------:R-:W2:Y:S01]  /*0400*/  @P1 LDG.E R20, desc[UR6][R14.64+0x14] ;  /* 0x000014060e141981 */ /* 0x000ea2000c1e1900 */
[----:B---3--:R-:W-:-:S03]  /*0410*/  @P1 LOP3.LUT R5, R5, R22, RZ, 0x3c, !PT ;  /* 0x0000001605051212 */ /* 0x008fc600078e3cff */
[----:B------:R-:W3:Y:S01]  /*0420*/  @P1 LDG.E R22, desc[UR6][R14.64+0x1c] ;  /* 0x00001c060e161981 */ /* 0x000ee2000c1e1900 */
[----:B----4-:R-:W-:-:S03]  /*0430*/  @P2 LOP3.LUT R5, R5, R24, RZ, 0x3c, !PT ;  /* 0x0000001805052212 */ /* 0x010fc600078e3cff */
[----:B------:R-:W4:Y:S01]  /*0440*/  @P2 LDG.E R24, desc[UR6][R14.64+0x28] ;  /* 0x000028060e182981 */ /* 0x000f22000c1e1900 */
[----:B------:R-:W-:-:S03]  /*0450*/  @P3 LOP3.LUT R5, R5, R26, RZ, 0x3c, !PT ;  /* 0x0000001a05053212 */ /* 0x000fc600078e3cff */
[----:B------:R-:W3:Y:S01]  /*0460*/  @P6 LDG.E R26, desc[UR6][R14.64+0x88] ;  /* 0x000088060e1a6981 */ /* 0x000ee2000c1e1900 */
[----:B------:R-:W-:Y:S02]  /*0470*/  @P4 LOP3.LUT R5, R5, R28, RZ, 0x3c, !PT ;  /* 0x0000001c05054212 */ /* 0x000fe400078e3cff */
[----:B------:R-:W-:Y:S02]  /*0480*/  @!P0 LOP3.LUT R3, R3, R18, RZ, 0x3c, !PT ;  /* 0x0000001203038212 */ /* 0x000fe400078e3cff */
[----:B------:R-:W3:Y:S01]  /*0490*/  @!P0 LDG.E R18, desc[UR6][R14.64+0x8] ;  /* 0x000008060e128981 */ /* 0x000ee2000c1e1900 */
[----:B------:R-:W-:-:S03]  /*04a0*/  @!P0 LOP3.LUT R6, R6, R17, RZ, 0x3c, !PT ;  /* 0x0000001106068212 */ /* 0x000fc600078e3cff */
[----:B------:R-:W3:Y:S01]  /*04b0*/  @!P0 LDG.E R17, desc[UR6][R14.64+0xc] ;  /* 0x00000c060e118981 */ /* 0x000ee2000c1e1900 */
[----:B------:R-:W-:-:S03]  /*04c0*/  @P5 LOP3.LUT R5, R5, R19, RZ, 0x3c, !PT ;  /* 0x0000001305055212 */ /* 0x000fc600078e3cff */
[----:B------:R-:W3:Y:S01]  /*04d0*/  @P1 LDG.E R19, desc[UR6][R14.64+0x18] ;  /* 0x000018060e131981 */ /* 0x000ee2000c1e1900 */
[----:B--2---:R-:W-:-:S03]  /*04e0*/  @P1 LOP3.LUT R3, R3, R20, RZ, 0x3c, !PT ;  /* 0x0000001403031212 */ /* 0x004fc600078e3cff */
[----:B------:R-:W2:Y:S01]  /*04f0*/  @P3 LDG.E R20, desc[UR6][R14.64+0x3c] ;  /* 0x00003c060e143981 */ /* 0x000ea2000c1e1900 */
[----:B----4-:R-:W-:-:S03]  /*0500*/  @P2 LOP3.LUT R3, R3, R24, RZ, 0x3c, !PT ;  /* 0x0000001803032212 */ /* 0x010fc600078e3cff */
[----:B------:R-:W4:Y:S01]  /*0510*/  @P4 LDG.E R24, desc[UR6][R14.64+0x50] ;  /* 0x000050060e184981 */ /* 0x000f22000c1e1900 */
[----:B---3--:R-:W-:-:S03]  /*0520*/  @!P0 LOP3.LUT R7, R7, R18, RZ, 0x3c, !PT ;  /* 0x0000001207078212 */ /* 0x008fc600078e3cff */
[----:B------:R-:W3:Y:S01]  /*0530*/  @P2 LDG.E R18, desc[UR6][R14.64+0x30] ;  /* 0x000030060e122981 */ /* 0x000ee2000c1e1900 */
[----:B------:R-:W-:-:S03]  /*0540*/  @!P0 LOP3.LUT R4, R4, R17, RZ, 0x3c, !PT ;  /* 0x0000001104048212 */ /* 0x000fc600078e3cff */
[----:B------:R-:W3:Y:S01]  /*0550*/  @P2 LDG.E R17, desc[UR6][R14.64+0x2c] ;  /* 0x00002c060e112981 */ /* 0x000ee2000c1e1900 */
[----:B------:R-:W-:-:S03]  /*0560*/  @P1 LOP3.LUT R6, R6, R19, RZ, 0x3c, !PT ;  /* 0x0000001306061212 */ /* 0x000fc600078e3cff */
[----:B------:R-:W3:Y:S01]  /*0570*/  @P2 LDG.E R19, desc[UR6][R14.64+0x34] ;  /* 0x000034060e132981 */ /* 0x000ee2000c1e1900 */
[----:B------:R-:W-:Y:S02]  /*0580*/  @P1 LOP3.LUT R7, R7, R22, RZ, 0x3c, !PT ;  /* 0x0000001607071212 */ /* 0x000fe400078e3cff */
[----:B------:R-:W-:Y:S01]  /*0590*/  @P1 LOP3.LUT R4, R4, R23, RZ, 0x3c, !PT ;  /* 0x0000001704041212 */ /* 0x000fe200078e3cff */
[----:B------:R-:W3:Y:S04]  /*05a0*/  @P3 LDG.E R22, desc[UR6][R14.64+0x44] ;  /* 0x000044060e163981 */ /* 0x000ee8000c1e1900 */
[----:B------:R-:W3:Y:S01]  /*05b0*/  @P3 LDG.E R23, desc[UR6][R14.64+0x40] ;  /* 0x000040060e173981 */ /* 0x000ee2000c1e1900 */
[----:B--2---:R-:W-:-:S03]  /*05c0*/  @P3 LOP3.LUT R3, R3, R20, RZ, 0x3c, !PT ;  /* 0x0000001403033212 */ /* 0x004fc600078e3cff */
[----:B------:R-:W2:Y:S01]  /*05d0*/  @P5 LDG.E R20, desc[UR6][R14.64+0x64] ;  /* 0x000064060e145981 */ /* 0x000ea2000c1e1900 */
[----:B----4-:R-:W-:-:S03]  /*05e0*/  @P4 LOP3.LUT R3, R3, R24, RZ, 0x3c, !PT ;  /* 0x0000001803034212 */ /* 0x010fc600078e3cff */
[----:B------:R-:W4:Y:S01]  /*05f0*/  @P6 LDG.E R24, desc[UR6][R14.64+0x78] ;  /* 0x000078060e186981 */ /* 0x000f22000c1e1900 */
[----:B---3--:R-:W-:-:S03]  /*0600*/  @P2 LOP3.LUT R7, R7, R18, RZ, 0x3c, !PT ;  /* 0x0000001207072212 */ /* 0x008fc600078e3cff */
[----:B------:R-:W3:Y:S01]  /*0610*/  @P4 LDG.E R18, desc[UR6][R14.64+0x58] ;  /* 0x000058060e124981 */ /* 0x000ee2000c1e1900 */
[----:B------:R-:W-:-:S03]  /*0620*/  @P2 LOP3.LUT R6, R6, R17, RZ, 0x3c, !PT ;  /* 0x0000001106062212 */ /* 0x000fc600078e3cff */
[----:B------:R-:W3:Y:S01]  /*0630*/  @P4 LDG.E R17, desc[UR6][R14.64+0x54] ;  /* 0x000054060e114981 */ /* 0x000ee2000c1e1900 */
[----:B------:R-:W-:-:S03]  /*0640*/  @P2 LOP3.LUT R4, R4, R19, RZ, 0x3c, !PT ;  /* 0x0000001304042212 */ /* 0x000fc600078e3cff */
[----:B------:R-:W3:Y:S01]  /*0650*/  @P4 LDG.E R19, desc[UR6][R14.64+0x5c] ;  /* 0x00005c060e134981 */ /* 0x000ee2000c1e1900 */
[----:B------:R-:W-:Y:S02]  /*0660*/  @P3 LOP3.LUT R7, R7, R22, RZ, 0x3c, !PT ;  /* 0x0000001607073212 */ /* 0x000fe400078e3cff */
[----:B------:R-:W-:Y:S01]  /*0670*/  @P3 LOP3.LUT R4, R4, R25, RZ, 0x3c, !PT ;  /* 0x0000001904043212 */ /* 0x000fe200078e3cff */
[----:B------:R-:W3:Y:S01]  /*0680*/  @P5 LDG.E R22, desc[UR6][R14.64+0x6c] ;  /* 0x00006c060e165981 */ /* 0x000ee2000c1e1900 */
[----:B------:R-:W-:-:S03]  /*0690*/  @P3 LOP3.LUT R6, R6, R23, RZ, 0x3c, !PT ;  /* 0x0000001706063212 */ /* 0x000fc600078e3cff */
[----:B------:R-:W3:Y:S04]  /*06a0*/  @P5 LDG.E R23, desc[UR6][R14.64+0x68] ;  /* 0x000068060e175981 */ /* 0x000ee8000c1e1900 */
[----:B------:R-:W3:Y:S01]  /*06b0*/  @P5 LDG.E R25, desc[UR6][R14.64+0x70] ;  /* 0x000070060e195981 */ /* 0x000ee2000c1e1900 */
[----:B------:R-:W-:Y:S02]  /*06c0*/  LOP3.LUT P0, RZ, R21, 0x80, RZ, 0xc0, !PT ;  /* 0x0000008015ff7812 */ /* 0x000fe4000780c0ff */
[----:B--2---:R-:W-:-:S11]  /*06d0*/  @P5 LOP3.LUT R3, R3, R20, RZ, 0x3c, !PT ;  /* 0x0000001403035212 */ /* 0x004fd600078e3cff */
        /* <DEDUP_REMOVED lines=15> */
[----:B------:R-:W-:Y:S02]  /*07d0*/  @P6 LOP3.LUT R5, R5, R26, RZ, 0x3c, !PT ;  /* 0x0000001a05056212 */ /* 0x000fe400078e3cff */
[----:B--2---:R-:W-:Y:S02]  /*07e0*/  @P0 LOP3.LUT R3, R3, R20, RZ, 0x3c, !PT ;  /* 0x0000001403030212 */ /* 0x004fe400078e3cff */
[----:B----4-:R-:W-:Y:S02]  /*07f0*/  @P0 LOP3.LUT R5, R5, R24, RZ, 0x3c, !PT ;  /* 0x0000001805050212 */ /* 0x010fe400078e3cff */
[----:B---3--:R-:W-:Y:S02]  /*0800*/  @P6 LOP3.LUT R7, R7, R18, RZ, 0x3c, !PT ;  /* 0x0000001207076212 */ /* 0x008fe400078e3cff */
[----:B------:R-:W-:Y:S02]  /*0810*/  @P6 LOP3.LUT R6, R6, R17, RZ, 0x3c, !PT ;  /* 0x0000001106066212 */ /* 0x000fe400078e3cff */
[----:B------:R-:W-:-:S02]  /*0820*/  @P6 LOP3.LUT R4, R4, R19, RZ, 0x3c, !PT ;  /* 0x0000001304046212 */ /* 0x000fc400078e3cff */
[----:B------:R-:W-:Y:S02]  /*0830*/  @P0 LOP3.LUT R7, R7, R22, RZ, 0x3c, !PT ;  /* 0x0000001607070212 */ /* 0x000fe400078e3cff */
[----:B------:R-:W-:Y:S02]  /*0840*/  @P0 LOP3.LUT R6, R6, R23, RZ, 0x3c, !PT ;  /* 0x0000001706060212 */ /* 0x000fe400078e3cff */
[----:B------:R-:W-:Y:S02]  /*0850*/  @P0 LOP3.LUT R4, R4, R25, RZ, 0x3c, !PT ;  /* 0x0000001904040212 */ /* 0x000fe400078e3cff */
[----:B------:R-:W-:-:S13]  /*0860*/  R2P PR, R21.B1, 0x7f ;  /* 0x0000007f15007804 */ /* 0x000fda0000001000 */
[----:B------:R-:W2:Y:S04]  /*0870*/  @P0 LDG.E R18, desc[UR6][R14.64+0xa0] ;  /* 0x0000a0060e120981 */ /* 0x000ea8000c1e1900 */
[----:B------:R-:W3:Y:S04]  /*0880*/  @P0 LDG.E R17, desc[UR6][R14.64+0xa4] ;  /* 0x0000a4060e110981 */ /* 0x000ee8000c1e1900 */
[----:B------:R-:W4:Y:S04]  /*0890*/  @P0 LDG.E R20, desc[UR6][R14.64+0xa8] ;  /* 0x0000a8060e140981 */ /* 0x000f28000c1e1900 */
[----:B------:R-:W4:Y:S04]  /*08a0*/  @P0 LDG.E R19, desc[UR6][R14.64+0xac] ;  /* 0x0000ac060e130981 */ /* 0x000f28000c1e1900 */
[----:B------:R-:W4:Y:S04]  /*08b0*/  @P0 LDG.E R22, desc[UR6][R14.64+0xb0] ;  /* 0x0000b0060e160981 */ /* 0x000f28000c1e1900 */
[----:B------:R-:W4:Y:S04]  /*08c0*/  @P1 LDG.E R24, desc[UR6][R14.64+0xb4] ;  /* 0x0000b4060e181981 */ /* 0x000f28000c1e1900 */
[----:B------:R-:W4:Y:S04]  /*08d0*/  @P1 LDG.E R26, desc[UR6][R14.64+0xbc] ;  /* 0x0000bc060e1a1981 */ /* 0x000f28000c1e1900 */
[----:B------:R-:W4:Y:S04]  /*08e0*/  @P1 LDG.E R23, desc[UR6][R14.64+0xb8] ;  /* 0x0000b8060e171981 */ /* 0x000f28000c1e1900 */
[----:B------:R-:W4:Y:S04]  /*08f0*/  @P1 LDG.E R28, desc[UR6][R14.64+0xc4] ;  /* 0x0000c4060e1c1981 */ /* 0x000f28000c1e1900 */
[----:B------:R-:W4:Y:S01]  /*0900*/  @P1 LDG.E R25, desc[UR6][R14.64+0xc0] ;  /* 0x0000c0060e191981 */ /* 0x000f22000c1e1900 */
[----:B--2---:R-:W-:-:S03]  /*0910*/  @P0 LOP3.LUT R3, R3, R18, RZ, 0x3c, !PT ;  /* 0x0000001203030212 */ /* 0x004fc600078e3cff */
[----:B------:R-:W2:Y:S01]  /*0920*/  @P2 LDG.E R18, desc[UR6][R14.64+0xc8] ;  /* 0x0000c8060e122981 */ /* 0x000ea2000c1e1900 */
[----:B---3--:R-:W-:-:S03]  /*0930*/  @P0 LOP3.LUT R6, R6, R17, RZ, 0x3c, !PT ;  /* 0x0000001106060212 */ /* 0x008fc600078e3cff */
[----:B------:R-:W3:Y:S01]  /*0940*/  @P2 LDG.E R17, desc[UR6][R14.64+0xcc] ;  /* 0x0000cc060e112981 */ /* 0x000ee2000c1e1900 */
[----:B----4-:R-:W-:-:S03]  /*0950*/  @P0 LOP3.LUT R7, R7, R20, RZ, 0x3c, !PT ;  /* 0x0000001407070212 */ /* 0x010fc600078e3cff */
[----:B------:R-:W4:Y:S01]  /*0960*/  @P3 LDG.E R20, desc[UR6][R14.64+0xec] ;  /* 0x0000ec060e143981 */ /* 0x000f22000c1e1900 */
[----:B------:R-:W-:-:S03]  /*0970*/  @P0 LOP3.LUT R4, R4, R19, RZ, 0x3c, !PT ;  /* 0x0000001304040212 */ /* 0x000fc600078e3cff */
[----:B------:R-:W4:Y:S01]  /*0980*/  @P2 LDG.E R19, desc[UR6][R14.64+0xd4] ;  /* 0x0000d4060e132981 */ /* 0x000f22000c1e1900 */
[----:B------:R-:W-:Y:S02]  /*0990*/  @P0 LOP3.LUT R5, R5, R22, RZ, 0x3c, !PT ;  /* 0x0000001605050212 */ /* 0x000fe400078e3cff */
[----:B------:R-:W-:Y:S01]  /*09a0*/  LOP3.LUT P0, RZ, R21, 0x8000, RZ, 0xc0, !PT ;  /* 0x0000800015ff7812 */ /* 0x000fe2000780c0ff */
[----:B------:R-:W4:Y:S01]  /*09b0*/  @P2 LDG.E R22, desc[UR6][R14.64+0xd0] ;  /* 0x0000d0060e162981 */ /* 0x000f22000c1e1900 */
[----:B------:R-:W-:-:S03]  /*09c0*/  @P1 LOP3.LUT R3, R3, R24, RZ, 0x3c, !PT ;  /* 0x0000001803031212 */ /* 0x000fc600078e3cff */
[----:B------:R-:W4:Y:S01]  /*09d0*/  @P3 LDG.E R21, desc[UR6][R14.64+0xe0] ;  /* 0x0000e0060e153981 */ /* 0x000f22000c1e1900 */
[----:B------:R-:W-:-:S03]  /*09e0*/  @P1 LOP3.LUT R7, R7, R26, RZ, 0x3c, !PT ;  /* 0x0000001a07071212 */ /* 0x000fc600078e3cff */
[----:B------:R-:W4:Y:S01]  /*09f0*/  @P2 LDG.E R24, desc[UR6][R14.64+0xd8] ;  /* 0x0000d8060e182981 */ /* 0x000f22000c1e1900 */
[----:B------:R-:W-:-:S03]  /*0a00*/  @P1 LOP3.LUT R6, R6, R23, RZ, 0x3c, !PT ;  /* 0x0000001706061212 */ /* 0x000fc600078e3cff */
[----:B------:R-:W4:Y:S01]  /*0a10*/  @P3 LDG.E R26, desc[UR6][R14.64+0xdc] ;  /* 0x0000dc060e1a3981 */ /* 0x000f22000c1e1900 */
[----:B------:R-:W-:-:S03]  /*0a20*/  @P1 LOP3.LUT R5, R5, R28, RZ, 0x3c, !PT ;  /* 0x0000001c05051212 */ /* 0x000fc600078e3cff */
[----:B------:R-:W4:Y:S04]  /*0a30*/  @P3 LDG.E R28, desc[UR6][R14.64+0xe4] ;  /* 0x0000e4060e1c3981 */ /* 0x000f28000c1e1900 */
[----:B------:R-:W4:Y:S01]  /*0a40*/  @P3 LDG.E R23, desc[UR6][R14.64+0xe8] ;  /* 0x0000e8060e173981 */ /* 0x000f22000c1e1900 */
[----:B--2---:R-:W-:-:S03]  /*0a50*/  @P2 LOP3.LUT R3, R3, R18, RZ, 0x3c, !PT ;  /* 0x0000001203032212 */ /* 0x004fc600078e3cff */
[----:B------:R-:W2:Y:S01]  /*0a60*/  @P4 LDG.E R18, desc[UR6][R14.64+0xf0] ;  /* 0x0000f0060e124981 */ /* 0x000ea2000c1e1900 */
[----:B---3--:R-:W-:Y:S02]  /*0a70*/  @P2 LOP3.LUT R6, R6, R17, RZ, 0x3c, !PT ;  /* 0x0000001106062212 */ /* 0x008fe400078e3cff */
[----:B------:R-:W-:Y:S01]  /*0a80*/  @P1 LOP3.LUT R4, R4, R25, RZ, 0x3c, !PT ;  /* 0x0000001904041212 */ /* 0x000fe200078e3cff */
[----:B------:R-:W3:Y:S03]  /*0a90*/  @P5 LDG.E R17, desc[UR6][R14.64+0x110] ;  /* 0x000110060e115981 */ /* 0x000ee6000c1e1900 */
[----:B----4-:R-:W-:Y:S02]  /*0aa0*/  @P2 LOP3.LUT R4, R4, R19, RZ, 0x3c, !PT ;  /* 0x0000001304042212 */ /* 0x010fe400078e3cff */
[----:B------:R-:W4:Y:S01]  /*0ab0*/  @P4 LDG.E R19, desc[UR6][R14.64+0xf4] ;  /* 0x0000f4060e134981 */ /* 0x000f22000c1e1900 */
        /* <DEDUP_REMOVED lines=12> */
[----:B--2---:R-:W-:-:S03]  /*0b80*/  @P4 LOP3.LUT R3, R3, R18, RZ, 0x3c, !PT ;  /* 0x0000001203034212 */ /* 0x004fc600078e3cff */
[----:B------:R-:W2:Y:S01]  /*0b90*/  @P5 LDG.E R18, desc[UR6][R14.64+0x114] ;  /* 0x000114060e125981 */ /* 0x000ea2000c1e1900 */
[----:B------:R-:W-:-:S03]  /*0ba0*/  @P3 LOP3.LUT R5, R5, R20, RZ, 0x3c, !PT ;  /* 0x0000001405053212 */ /* 0x000fc600078e3cff */
[----:B------:R-:W2:Y:S01]  /*0bb0*/  @P6 LDG.E R20, desc[UR6][R14.64+0x118] ;  /* 0x000118060e146981 */ /* 0x000ea2000c1e1900 */
[----:B----4-:R-:W-:-:S03]  /*0bc0*/  @P4 LOP3.LUT R6, R6, R19, RZ, 0x3c, !PT ;  /* 0x0000001306064212 */ /* 0x010fc600078e3cff */
[----:B------:R-:W4:Y:S01]  /*0bd0*/  @P6 LDG.E R19, desc[UR6][R14.64+0x11c] ;  /* 0x00011c060e136981 */ /* 0x000f22000c1e1900 */
[----:B---3--:R-:W-:-:S03]  /*0be0*/  @P4 LOP3.LUT R7, R7, R22, RZ, 0x3c, !PT ;  /* 0x0000001607074212 */ /* 0x008fc600078e3cff */
[----:B------:R-:W3:Y:S01]  /*0bf0*/  @P6 LDG.E R22, desc[UR6][R14.64+0x120] ;  /* 0x000120060e166981 */ /* 0x000ee2000c1e1900 */
[----:B------:R-:W-:-:S03]  /*0c00*/  @P4 LOP3.LUT R4, R4, R21, RZ, 0x3c, !PT ;  /* 0x0000001504044212 */ /* 0x000fc600078e3cff */
[----:B------:R-:W3:Y:S01]  /*0c10*/  @P0 LDG.E R21, desc[UR6][R14.64+0x130] ;  /* 0x000130060e150981 */ /* 0x000ee2000c1e1900 */
[----:B------:R-:W-:Y:S02]  /*0c20*/  @P4 LOP3.LUT R5, R5, R24, RZ, 0x3c, !PT ;  /* 0x0000001805054212 */ /* 0x000fe400078e3cff */
[----:B------:R-:W-:Y:S01]  /*0c30*/  @P5 LOP3.LUT R4, R4, R17, RZ, 0x3c, !PT ;  /* 0x0000001104045212 */ /* 0x000fe200078e3cff */
[----:B------:R-:W3:Y:S01]  /*0c40*/  @P6 LDG.E R24, desc[UR6][R14.64+0x128] ;  /* 0x000128060e186981 */ /* 0x000ee2000c1e1900 */
[----:B------:R-:W-:-:S03]  /*0c50*/  @P5 LOP3.LUT R3, R3, R26, RZ, 0x3c, !PT ;  /* 0x0000001a03035212 */ /* 0x000fc600078e3cff */
[----:B------:R-:W3:Y:S01]  /*0c60*/  @P6 LDG.E R17, desc[UR6][R14.64+0x124] ;  /* 0x000124060e116981 */ /* 0x000ee2000c1e1900 */
[----:B------:R-:W-:-:S03]  /*0c70*/  @P5 LOP3.LUT R7, R7, R28, RZ, 0x3c, !PT ;  /* 0x0000001c07075212 */ /* 0x000fc600078e3cff */
[----:B------:R-:W3:Y:S01]  /*0c80*/  @P0 LDG.E R26, desc[UR6][R14.64+0x12c] ;  /* 0x00012c060e1a0981 */ /* 0x000ee2000c1e1900 */
[----:B------:R-:W-:-:S03]  /*0c90*/  @P5 LOP3.LUT R6, R6, R23, RZ, 0x3c, !PT ;  /* 0x0000001706065212 */ /* 0x000fc600078e3cff */
[----:B------:R-:W3:Y:S04]  /*0ca0*/  @P0 LDG.E R28, desc[UR6][R14.64+0x13c] ;  /* 0x00013c060e1c0981 */ /* 0x000ee8000c1e1900 */
[----:B------:R-:W3:Y:S01]  /*0cb0*/  @P0 LDG.E R23, desc[UR6][R14.64+0x138] ;  /* 0x000138060e170981 */ /* 0x000ee2000c1e1900 */
[----:B--2---:R-:W-:-:S03]  /*0cc0*/  @P5 LOP3.LUT R5, R5, R18, RZ, 0x3c, !PT ;  /* 0x0000001205055212 */ /* 0x004fc600078e3cff */
[----:B------:R-:W2:Y:S01]  /*0cd0*/  @P0 LDG.E R18, desc[UR6][R14.64+0x134] ;  /* 0x000134060e120981 */ /* 0x000ea2000c1e1900 */
[----:B------:R-:W-:-:S04]  /*0ce0*/  UIADD3 UR4, UPT, UPT, UR4, 0x10, URZ ;  /* 0x0000001004047890 */ /* 0x000fc8000fffe0ff */
[----:B------:R-:W-:Y:S01]  /*0cf0*/  UISETP.NE.AND UP0, UPT, UR4, 0x20, UPT ;  /* 0x000000200400788c */ /* 0x000fe2000bf05270 */
[----:B------:R-:W-:Y:S02]  /*0d00*/  @P6 LOP3.LUT R3, R3, R20, RZ, 0x3c, !PT ;  /* 0x0000001403036212 */ /* 0x000fe400078e3cff */
[----:B----4-:R-:W-:Y:S02]  /*0d10*/  @P6 LOP3.LUT R6, R6, R19, RZ, 0x3c, !PT ;  /* 0x0000001306066212 */ /* 0x010fe400078e3cff */
[----:B---3--:R-:W-:Y:S02]  /*0d20*/  @P6 LOP3.LUT R7, R7, R22, RZ, 0x3c, !PT ;  /* 0x0000001607076212 */ /* 0x008fe400078e3cff */
[----:B------:R-:W-:Y:S02]  /*0d30*/  @P0 LOP3.LUT R6, R6, R21, RZ, 0x3c, !PT ;  /* 0x0000001506060212 */ /* 0x000fe400078e3cff */
[----:B------:R-:W-:Y:S02]  /*0d40*/  @P6 LOP3.LUT R5, R5, R24, RZ, 0x3c, !PT ;  /* 0x0000001805056212 */ /* 0x000fe400078e3cff */
[----:B------:R-:W-:-:S02]  /*0d50*/  @P6 LOP3.LUT R4, R4, R17, RZ, 0x3c, !PT ;  /* 0x0000001104046212 */ /* 0x000fc400078e3cff */
[----:B------:R-:W-:Y:S02]  /*0d60*/  @P0 LOP3.LUT R3, R3, R26, RZ, 0x3c, !PT ;  /* 0x0000001a03030212 */ /* 0x000fe400078e3cff */
[----:B------:R-:W-:Y:S02]  /*0d70*/  @P0 LOP3.LUT R5, R5, R28, RZ, 0x3c, !PT ;  /* 0x0000001c05050212 */ /* 0x000fe400078e3cff */
[----:B------:R-:W-:Y:S02]  /*0d80*/  @P0 LOP3.LUT R4, R4, R23, RZ, 0x3c, !PT ;  /* 0x0000001704040212 */ /* 0x000fe400078e3cff */
[----:B--2---:R-:W-:Y:S01]  /*0d90*/  @P0 LOP3.LUT R7, R7, R18, RZ, 0x3c, !PT ;  /* 0x0000001207070212 */ /* 0x004fe200078e3cff */
[----:B------:R-:W-:Y:S06]  /*0da0*/  BRA.U UP0, `(.L_x_4) ;  /* 0xfffffff500487547 */ /* 0x000fec000b83ffff */
[----:B------:R-:W-:-:S05]  /*0db0*/  VIADD R0, R0, 0x1 ;  /* 0x0000000100007836 */ /* 0x000fca0000000000 */
[----:B------:R-:W-:-:S13]  /*0dc0*/  ISETP.NE.AND P0, PT, R0, 0x5, PT ;  /* 0x000000050000780c */ /* 0x000fda0003f05270 */
[----:B------:R-:W-:Y:S05]  /*0dd0*/  @P0 BRA `(.L_x_5) ;  /* 0xfffffff400300947 */ /* 0x000fea000383ffff */
[----:B------:R-:W-:Y:S01]  /*0de0*/  LOP3.LUT R0, R12, 0x3, RZ, 0xc0, !PT ;  /* 0x000000030c007812 */ /* 0x000fe200078ec0ff */
[----:B------:R0:W-:Y:S03]  /*0df0*/  STL.64 [R1+0x8], R6 ;  /* 0x0000080601007387 */ /* 0x0001e60000100a00 */
[----:B------:R-:W-:Y:S01]  /*0e00*/  ISETP.NE.U32.AND P0, PT, R0, 0x1, PT ;  /* 0x000000010000780c */ /* 0x000fe20003f05070 */
[----:B------:R0:W-:Y:S03]  /*0e10*/  STL.64 [R1+0x10], R4 ;  /* 0x0000100401007387 */ /* 0x0001e60000100a00 */
[----:B------:R-:W-:Y:S01]  /*0e20*/  ISETP.NE.AND.EX P0, PT, RZ, RZ, PT, P0 ;  /* 0x000000ffff00720c */ /* 0x000fe20003f05300 */
[----:B------:R0:W-:-:S12]  /*0e30*/  STL [R1+0x4], R3 ;  /* 0x0000040301007387 */ /* 0x0001d80000100800 */
[----:B0-----:R-:W-:Y:S05]  /*0e40*/  @!P0 BRA `(.L_x_3) ;  /* 0x0000001400f88947 */ /* 0x001fea0003800000 */
[----:B------:R-:W-:Y:S01]  /*0e50*/  UMOV UR4, URZ ;  /* 0x000000ff00047c82 */ /* 0x000fe20008000000 */
[----:B------:R-:W-:Y:S01]  /*0e60*/  IMAD.MOV.U32 R0, RZ, RZ, RZ ;  /* 0x000000ffff007224 */ /* 0x000fe200078e00ff */
[----:B------:R-:W-:Y:S01]  /*0e70*/  CS2R R6, SRZ ;  /* 0x0000000000067805 */ /* 0x000fe2000001ff00 */
[----:B------:R-:W-:Y:S02]  /*0e80*/  IMAD.MOV.U32 R4, RZ, RZ, RZ ;  /* 0x000000ffff047224 */ /* 0x000fe400078e00ff */
[----:B------:R-:W-:Y:S02]  /*0e90*/  IMAD.MOV.U32 R3, RZ, RZ, RZ ;  /* 0x000000ffff037224 */ /* 0x000fe400078e00ff */
[----:B------:R-:W-:-:S07]  /*0ea0*/  IMAD.U32 R5, RZ, RZ, UR4 ;  /* 0x00000004ff057e24 */ /* 0x000fce000f8e00ff */
.L_x_7:
[----:B------:R-:W-:-:S06]  /*0eb0*/  IMAD R16, R0, 0x4, R1 ;  /* 0x0000000400107824 */ /* 0x000fcc00078e0201 */
[----:B------:R-:W5:Y:S01]  /*0ec0*/  LDL R16, [R16+0x4] ;  /* 0x0000040010107983 */ /* 0x000f620000100800 */
[----:B------:R-:W-:-:S05]  /*0ed0*/  UMOV UR4, URZ ;  /* 0x000000ff00047c82 */ /* 0x000fca0008000000 */
.L_x_6:
        /* <DEDUP_REMOVED lines=180> */
[----:B------:R0:W-:Y:S03]  /*1a20*/  STL [R1+0x4], R3 ;  /* 0x0000040301007387 */ /* 0x0001e60000100800 */
[----:B------:R-:W-:Y:S01]  /*1a30*/  ISETP.NE.AND.EX P0, PT, RZ, RZ, PT, P0 ;  /* 0x000000ffff00720c */ /* 0x000fe20003f05300 */
[----:B------:R0:W-:-:S12]  /*1a40*/  STL.64 [R1+0x10], R4 ;  /* 0x0000100401007387 */ /* 0x0001d80000100a00 */
[----:B0-----:R-:W-:Y:S05]  /*1a50*/  @P0 BRA `(.L_x_3) ;  /* 0x0000000800f40947 */ /* 0x001fea0003800000 */
[----:B------:R-:W-:Y:S01]  /*1a60*/  UMOV UR4, URZ ;  /* 0x000000ff00047c82 */ /* 0x000fe20008000000 */
[----:B------:R-:W-:Y:S01]  /*1a70*/  IMAD.MOV.U32 R0, RZ, RZ, RZ ;  /* 0x000000ffff007224 */ /* 0x000fe200078e00ff */
[----:B------:R-:W-:Y:S01]  /*1a80*/  CS2R R6, SRZ ;  /* 0x0000000000067805 */ /* 0x000fe2000001ff00 */
[----:B------:R-:W-:Y:S02]  /*1a90*/  IMAD.MOV.U32 R4, RZ, RZ, RZ ;  /* 0x000000ffff047224 */ /* 0x000fe400078e00ff */
[----:B------:R-:W-:Y:S02]  /*1aa0*/  IMAD.MOV.U32 R3, RZ, RZ, RZ ;  /* 0x000000ffff037224 */ /* 0x000fe400078e00ff */
[----:B------:R-:W-:-:S07]  /*1ab0*/  IMAD.U32 R5, RZ, RZ, UR4 ;  /* 0x00000004ff057e24 */ /* 0x000fce000f8e00ff */
.L_x_9:
[----:B------:R-:W-:-:S06]  /*1ac0*/  IMAD R16, R0, 0x4, R1 ;  /* 0x0000000400107824 */ /* 0x000fcc00078e0201 */
[----:B------:R-:W5:Y:S01]  /*1ad0*/  LDL R16, [R16+0x4] ;  /* 0x0000040010107983 */ /* 0x000f620000100800 */
[----:B------:R-:W-:-:S05]  /*1ae0*/  UMOV UR4, URZ ;  /* 0x000000ff00047c82 */ /* 0x000fca0008000000 */
.L_x_8:
        /* <DEDUP_REMOVED lines=177> */
[----:B------:R0:W-:Y:S04]  /*2600*/  STL.64 [R1+0x8], R6 ;  /* 0x0000080601007387 */ /* 0x0001e80000100a00 */
[----:B------:R0:W-:Y:S04]  /*2610*/  STL [R1+0x4], R3 ;  /* 0x0000040301007387 */ /* 0x0001e80000100800 */
[----:B------:R0:W-:Y:S02]  /*2620*/  STL.64 [R1+0x10], R4 ;  /* 0x0000100401007387 */ /* 0x0001e40000100a00 */
.L_x_3:
[----:B------:R-:W-:Y:S05]  /*2630*/  BSYNC.RECONVERGENT B1 ;  /* 0x0000000000017941 */ /* 0x000fea0003800200 */
.L_x_2:
[C---:B------:R-:W-:Y:S01]  /*2640*/  ISETP.GT.U32.AND P0, PT, R12.reuse, 0x3, PT ;  /* 0x000000030c00780c */ /* 0x040fe20003f04070 */
[----:B------:R-:W-:Y:S01]  /*2650*/  VIADD R11, R11, 0x1 ;  /* 0x000000010b0b7836 */ /* 0x000fe20000000000 */
[--C-:B------:R-:W-:Y:S02]  /*2660*/  SHF.R.U64 R12, R12, 0x2, R13.reuse ;  /* 0x000000020c0c7819 */ /* 0x100fe4000000120d */
[----:B------:R-:W-:Y:S02]  /*2670*/  ISETP.GT.U32.AND.EX P0, PT, R13, RZ, PT, P0 ;  /* 0x000000ff0d00720c */ /* 0x000fe40003f04100 */
[----:B------:R-:W-:-:S11]  /*2680*/  SHF.R.U32.HI R13, RZ, 0x2, R13 ;  /* 0x00000002ff0d7819 */ /* 0x000fd6000001160d */
[----:B------:R-:W-:Y:S05]  /*2690*/  @P0 BRA `(.L_x_10) ;  /* 0xffffffd800d40947 */ /* 0x000fea000383ffff */
.L_x_1:
[----:B------:R-:W-:Y:S05]  /*26a0*/  BSYNC.RECONVERGENT B0 ;  /* 0x0000000000007941 */ /* 0x000fea0003800200 */
.L_x_0:
[----:B------:R-:W-:Y:S01]  /*26b0*/  SHF.R.U32.HI R0, RZ, 0x2, R3 ;  /* 0x00000002ff007819 */ /* 0x000fe20000011603 */
[----:B0-2---:R-:W0:Y:S03]  /*26c0*/  LDC.64 R6, c[0x0][0x388] ;  /* 0x0000e200ff067b82 */ /* 0x005e260000000a00 */
[----:B------:R-:W-:Y:S01]  /*26d0*/  LOP3.LUT R0, R0, R3, RZ, 0x3c, !PT ;  /* 0x0000000300007212 */ /* 0x000fe200078e3cff */
[----:B------:R-:W-:-:S04]  /*26e0*/  IMAD.SHL.U32 R3, R5, 0x10, RZ ;  /* 0x0000001005037824 */ /* 0x000fc800078e00ff */
[C---:B------:R-:W-:Y:S01]  /*26f0*/  IMAD.SHL.U32 R4, R0.reuse, 0x2, RZ ;  /* 0x0000000200047824 */ /* 0x040fe200078e00ff */
[----:B------:R-:W1:Y:S04]  /*2700*/  LDC.64 R8, c[0x0][0x380] ;  /* 0x0000e000ff087b82 */ /* 0x000e680000000a00 */
[----:B------:R-:W-:Y:S01]  /*2710*/  LOP3.LUT R4, R0, R4, R3, 0x96, !PT ;  /* 0x0000000400047212 */ /* 0x000fe200078e9603 */
[----:B------:R-:W-:-:S03]  /*2720*/  IMAD.MOV.U32 R0, RZ, RZ, 0x2f800000 ;  /* 0x2f800000ff007424 */ /* 0x000fc600078e00ff */
[----:B------:R-:W-:-:S04]  /*2730*/  LOP3.LUT R5, R4, R5, RZ, 0x3c, !PT ;  /* 0x0000000504057212 */ /* 0x000fc800078e3cff */
[----:B------:R-:W-:Y:S01]  /*2740*/  IADD3 R5, PT, PT, R2, 0x587c5, R5 ;  /* 0x000587c502057810 */ /* 0x000fe20007ffe005 */
[----:B0-----:R-:W-:-:S03]  /*2750*/  FADD R7, R7, -R6 ;  /* 0x8000000607077221 */ /* 0x001fc60000000000 */
[----:B------:R-:W-:-:S05]  /*2760*/  I2FP.F32.U32 R5, R5 ;  /* 0x0000000500057245 */ /* 0x000fca0000201000 */
[----:B------:R-:W-:Y:S01]  /*2770*/  FFMA R5, R5, R0, 1.1641532182693481445e-10 ;  /* 0x2f00000005057423 */ /* 0x000fe20000000000 */
[----:B-1----:R-:W-:-:S04]  /*2780*/  IMAD.WIDE.U32 R8, R10, 0x4, R8 ;  /* 0x000000040a087825 */ /* 0x002fc800078e0008 */
[----:B------:R-:W-:-:S05]  /*2790*/  FFMA R5, R5, R7, R6 ;  /* 0x0000000705057223 */ /* 0x000fca0000000006 */
[----:B------:R-:W-:Y:S01]  /*27a0*/  STG.E desc[UR6][R8.64], R5 ;  /* 0x0000000508007986 */ /* 0x000fe2000c101906 */
[----:B------:R-:W-:Y:S05]  /*27b0*/  EXIT ;  /* 0x000000000000794d */ /* 0x000fea0003800000 */
.L_x_11:
[----:B------:R-:W-:-:S00]  /*27c0*/  BRA `(.L_x_11) ;  /* 0xfffffffc00fc7947 */ /* 0x000fc0000383ffff */
[----:B------:R-:W-:-:S00]  /*27d0*/  NOP ;  /* 0x0000000000007918 */ /* 0x000fc00000000000 */
        /* <DEDUP_REMOVED lines=10> */
.L_x_140:


//--------------------- .text._Z14LifespanKernelP6float3S0_PfP6float4j --------------------------
	.section	.text._Z14LifespanKernelP6float3S0_PfP6float4j,"ax",@progbits
	.align	128
        .global         _Z14LifespanKernelP6float3S0_PfP6float4j
        .type           _Z14LifespanKernelP6float3S0_PfP6float4j,@function
        .size           _Z14LifespanKernelP6float3S0_PfP6float4j,(.L_x_141 - _Z14LifespanKernelP6float3S0_PfP6float4j)
        .other          _Z14LifespanKernelP6float3S0_PfP6float4j,@"STO_CUDA_ENTRY STV_DEFAULT"
_Z14LifespanKernelP6float3S0_PfP6float4j:
.text._Z14LifespanKernelP6float3S0_PfP6float4j:
        /* <DEDUP_REMOVED lines=9> */
[----:B------:R-:W0:Y:S01]  /*0090*/  LDC.64 R2, c[0x0][0x390] ;  /* 0x0000e400ff027b82 */ /* 0x000e220000000a00 */
[----:B------:R-:W1:Y:S01]  /*00a0*/  LDCU.64 UR6, c[0x0][0x358] ;  /* 0x00006b00ff0677ac */ /* 0x000e620008000a00 */
[----:B0-----:R-:W-:-:S05]  /*00b0*/  IMAD.WIDE.U32 R2, R0, 0x4, R2 ;  /* 0x0000000400027825 */ /* 0x001fca00078e0002 */
[----:B-1----:R-:W2:Y:S01]  /*00c0*/  LDG.E R4, desc[UR6][R2.64] ;  /* 0x0000000602047981 */ /* 0x002ea2000c1e1900 */
[----:B------:R-:W-:Y:S01]  /*00d0*/  BSSY.RECONVERGENT B0, `(.L_x_12) ;  /* 0x00009c9000007945 */ /* 0x000fe20003800200 */
[C---:B--2---:R-:W-:Y:S01]  /*00e0*/  FADD R7, R4.reuse, -0.0099999997764825820923 ;  /* 0xbc23d70a04077421 */ /* 0x044fe20000000000 */
[----:B------:R-:W-:-:S04]  /*00f0*/  FSETP.GEU.AND P0, PT, R4, 0.0099999997764825820923, PT ;  /* 0x3c23d70a0400780b */ /* 0x000fc80003f0e000 */
[----:B------:R0:W-:Y:S09]  /*0100*/  STG.E desc[UR6][R2.64], R7 ;  /* 0x0000000702007986 */ /* 0x0001f2000c101906 */
[----:B------:R-:W-:Y:S05]  /*0110*/  @P0 BRA `(.L_x_13) ;  /* 0x0000009c00100947 */ /* 0x000fea0003800000 */
[----:B------:R-:W-:Y:S02]  /*0120*/  I2FP.F32.U32 R10, R0 ;  /* 0x00000000000a7245 */ /* 0x000fe40000201000 */
[----:B0-----:R-:W-:-:S06]  /*0130*/  CS2R R2, SR_CLOCKLO ;  /* 0x0000000000027805 */ /* 0x001fcc0000015000 */
[----:B------:R-:W-:Y:S01]  /*0140*/  LOP3.LUT R3, R3, 0xf7dcefdd, RZ, 0x3c, !PT ;  /* 0xf7dcefdd03037812 */ /* 0x000fe200078e3cff */
[----:B------:R-:W0:Y:S01]  /*0150*/  F2I.U64.TRUNC R10, R10 ;  /* 0x0000000a000a7311 */ /* 0x000e22000020d800 */
[----:B------:R-:W-:Y:S01]  /*0160*/  LOP3.LUT R2, R2, 0xaad26b49, RZ, 0x3c, !PT ;  /* 0xaad26b4902027812 */ /* 0x000fe200078e3cff */
[----:B------:R-:W-:Y:S02]  /*0170*/  BSSY.RECONVERGENT B1, `(.L_x_14) ;  /* 0x000025a000017945 */ /* 0x000fe40003800200 */
[----:B------:R-:W-:Y:S02]  /*0180*/  IMAD R4, R3, -0x658354e5, RZ ;  /* 0x9a7cab1b03047824 */ /* 0x000fe400078e02ff */
[----:B------:R-:W-:Y:S02]  /*0190*/  IMAD R3, R2, 0x4182bed5, RZ ;  /* 0x4182bed502037824 */ /* 0x000fe400078e02ff */
[----:B------:R-:W-:Y:S02]  /*01a0*/  VIADD R7, R4, 0x1f123bb5 ;  /* 0x1f123bb504077836 */ /* 0x000fe40000000000 */
[C---:B------:R-:W-:Y:S01]  /*01b0*/  VIADD R5, R3.reuse, 0x583f19 ;  /* 0x00583f1903057836 */ /* 0x040fe20000000000 */
[----:B------:R-:W-:-:S02]  /*01c0*/  IADD3 R2, PT, PT, R3, 0x64f0c9, R4 ;  /* 0x0064f0c903027810 */ /* 0x000fc40007ffe004 */
[C---:B------:R-:W-:Y:S01]  /*01d0*/  LOP3.LUT R6, R3.reuse, 0x159a55e5, RZ, 0x3c, !PT ;  /* 0x159a55e503067812 */ /* 0x040fe200078e3cff */
[----:B------:R-:W-:Y:S01]  /*01e0*/  VIADD R3, R3, 0x75bcd15 ;  /* 0x075bcd1503037836 */ /* 0x000fe20000000000 */
[----:B------:R-:W-:Y:S02]  /*01f0*/  LOP3.LUT R4, R4, 0x5491333, RZ, 0x3c, !PT ;  /* 0x0549133304047812 */ /* 0x000fe400078e3cff */
[----:B0-----:R-:W-:Y:S01]  /*0200*/  ISETP.NE.U32.AND P0, PT, R10, RZ, PT ;  /* 0x000000ff0a00720c */ /* 0x001fe20003f05070 */
[----:B------:R0:W-:Y:S03]  /*0210*/  STL.64 [R1+0x8], R6 ;  /* 0x0000080601007387 */ /* 0x0001e60000100a00 */
[----:B------:R-:W-:Y:S01]  /*0220*/  ISETP.NE.AND.EX P0, PT, R11, RZ, PT, P0 ;  /* 0x000000ff0b00720c */ /* 0x000fe20003f05300 */
[----:B------:R0:W-:Y:S04]  /*0230*/  STL.64 [R1+0x10], R4 ;  /* 0x0000100401007387 */ /* 0x0001e80000100a00 */
[----:B------:R0:W-:Y:S08]  /*0240*/  STL.64 [R1], R2 ;  /* 0x0000000201007387 */ /* 0x0001f00000100a00 */
[----:B------:R-:W-:Y:S05]  /*0250*/  @!P0 BRA `(.L_x_15) ;  /* 0x00000024002c8947 */ /* 0x000fea0003800000 */
[----:B------:R-:W-:Y:S02]  /*0260*/  IMAD.MOV.U32 R12, RZ, RZ, R10 ;  /* 0x000000ffff0c7224 */ /* 0x000fe400078e000a */
[----:B------:R-:W-:-:S07]  /*0270*/  IMAD.MOV.U32 R10, RZ, RZ, RZ ;  /* 0x000000ffff0a7224 */ /* 0x000fce00078e00ff */
.L_x_24:
[----:B------:R-:W-:Y:S01]  /*0280*/  LOP3.LUT R20, R12, 0x3, RZ, 0xc0, !PT ;  /* 0x000000030c147812 */ /* 0x000fe200078ec0ff */
[----:B------:R-:W-:Y:S03]  /*0290*/  BSSY.RECONVERGENT B2, `(.L_x_16) ;  /* 0x0000241000027945 */ /* 0x000fe60003800200 */
[----:B------:R-:W-:-:S04]  /*02a0*/  ISETP.NE.U32.AND P0, PT, R20, RZ, PT ;  /* 0x000000ff1400720c */ /* 0x000fc80003f05070 */
[----:B------:R-:W-:-:S13]  /*02b0*/  ISETP.NE.AND.EX P0, PT, RZ, RZ, PT, P0 ;  /* 0x000000ffff00720c */ /* 0x000fda0003f05300 */
[----:B-12---:R-:W-:Y:S05]  /*02c0*/  @!P0 BRA `(.L_x_17) ;  /* 0x0000002000f48947 */ /* 0x006fea0003800000 */
[----:B------:R-:W1:Y:S01]  /*02d0*/  LDC.64 R8, c[0x4][RZ] ;  /* 0x01000000ff087b82 */ /* 0x000e620000000a00 */
[----:B------:R-:W-:Y:S01]  /*02e0*/  IMAD.MOV.U32 R16, RZ, RZ, RZ ;  /* 0x000000ffff107224 */ /* 0x000fe200078e00ff */
[----:B0-----:R-:W-:Y:S02]  /*02f0*/  CS2R R4, SRZ ;  /* 0x0000000000047805 */ /* 0x001fe4000001ff00 */
[----:B------:R-:W-:Y:S01]  /*0300*/  CS2R R6, SRZ ;  /* 0x0000000000067805 */ /* 0x000fe2000001ff00 */
[----:B------:R-:W-:Y:S02]  /*0310*/  IMAD.MOV.U32 R3, RZ, RZ, RZ ;  /* 0x000000ffff037224 */ /* 0x000fe400078e00ff */
[----:B-1----:R-:W-:-:S07]  /*0320*/  IMAD.WIDE.U32 R8, R10, 0xc80, R8 ;  /* 0x00000c800a087825 */ /* 0x002fce00078e0008 */
.L_x_19:
[----:B------:R-:W-:-:S06]  /*0330*/  IMAD R13, R16, 0x4, R1 ;  /* 0x00000004100d7824 */ /* 0x000fcc00078e0201 */
[----:B------:R-:W5:Y:S01]  /*0340*/  LDL R13, [R13+0x4] ;  /* 0x000004000d0d7983 */ /* 0x000f620000100800 */
[----:B------:R-:W-:Y:S01]  /*0350*/  IMAD.SHL.U32 R17, R16, 0x20, RZ ;  /* 0x0000002010117824 */ /* 0x000fe200078e00ff */
[----:B------:R-:W-:-:S06]  /*0360*/  UMOV UR4, URZ ;  /* 0x000000ff00047c82 */ /* 0x000fcc0008000000 */
.L_x_18:
[----:B-----5:R-:W-:Y:S01]  /*0370*/  SHF.R.U32.HI R23, RZ, UR4, R13 ;  /* 0x00000004ff177c19 */ /* 0x020fe2000801160d */
[----:B------:R-:W-:-:S03]  /*0380*/  VIADD R14, R17, UR4 ;  /* 0x00000004110e7c36 */ /* 0x000fc60008000000 */
[----:B------:R-:W-:-:S04]  /*0390*/  LOP3.LUT R15, R23, 0x1, RZ, 0xc0, !PT ;  /* 0x00000001170f7812 */ /* 0x000fc800078ec0ff */
        /* <DEDUP_REMOVED lines=8> */
[----:B------:R-:W4:Y:S04]  /*0420*/  @!P0 LDG.E R19, desc[UR6][R14.64+0x4] ;  /* 0x000004060e138981 */ /* 0x000f28000c1e1900 */
[----:B------:R-:W4:Y:S04]  /*0430*/  @!P0 LDG.E R21, desc[UR6][R14.64+0xc] ;  /* 0x00000c060e158981 */ /* 0x000f28000c1e1900 */
[----:B------:R-:W4:Y:S01]  /*0440*/  @P3 LDG.E R25, desc[UR6][R14.64+0x40] ;  /* 0x000040060e193981 */ /* 0x000f22000c1e1900 */
[----:B--2---:R-:W-:-:S03]  /*0450*/  @!P0 LOP3.LUT R5, R5, R18, RZ, 0x3c, !PT ;  /* 0x0000001205058212 */ /* 0x004fc600078e3cff */
[----:B------:R-:W2:Y:S01]  /*0460*/  @!P0 LDG.E R18, desc[UR6][R14.64] ;  /* 0x000000060e128981 */ /* 0x000ea2000c1e1900 */
[----:B---3--:R-:W-:-:S03]  /*0470*/  @P1 LOP3.LUT R5, R5, R22, RZ, 0x3c, !PT ;  /* 0x0000001605051212 */ /* 0x008fc600078e3cff */
[----:B------:R-:W3:Y:S01]  /*0480*/  @!P0 LDG.E R22, desc[UR6][R14.64+0x8] ;  /* 0x000008060e168981 */ /* 0x000ee2000c1e1900 */
[----:B----4-:R-:W-:-:S03]  /*0490*/  @P2 LOP3.LUT R5, R5, R24, RZ, 0x3c, !PT ;  /* 0x0000001805052212 */ /* 0x010fc600078e3cff */
[----:B------:R-:W4:Y:S01]  /*04a0*/  @P4 LDG.E R24, desc[UR6][R14.64+0x60] ;  /* 0x000060060e184981 */ /* 0x000f22000c1e1900 */
[----:B------:R-:W-:-:S03]  /*04b0*/  @P3 LOP3.LUT R5, R5, R26, RZ, 0x3c, !PT ;  /* 0x0000001a05053212 */ /* 0x000fc600078e3cff */
[----:B------:R-:W4:Y:S01]  /*04c0*/  @P5 LDG.E R26, desc[UR6][R14.64+0x74] ;  /* 0x000074060e1a5981 */ /* 0x000f22000c1e1900 */
[----:B------:R-:W-:-:S03]  /*04d0*/  @!P0 LOP3.LUT R6, R6, R19, RZ, 0x3c, !PT ;  /* 0x0000001306068212 */ /* 0x000fc600078e3cff */
[----:B------:R-:W4:Y:S01]  /*04e0*/  @P1 LDG.E R19, desc[UR6][R14.64+0x18] ;  /* 0x000018060e131981 */ /* 0x000f22000c1e1900 */
[----:B------:R-:W-:-:S03]  /*04f0*/  @!P0 LOP3.LUT R4, R4, R21, RZ, 0x3c, !PT ;  /* 0x0000001504048212 */ /* 0x000fc600078e3cff */
[----:B------:R-:W4:Y:S01]  /*0500*/  @P1 LDG.E R21, desc[UR6][R14.64+0x20] ;  /* 0x000020060e151981 */ /* 0x000f22000c1e1900 */
[----:B--2---:R-:W-:-:S03]  /*0510*/  @!P0 LOP3.LUT R3, R3, R18, RZ, 0x3c, !PT ;  /* 0x0000001203038212 */ /* 0x004fc600078e3cff */
[----:B------:R-:W2:Y:S01]  /*0520*/  @P1 LDG.E R18, desc[UR6][R14.64+0x14] ;  /* 0x000014060e121981 */ /* 0x000ea2000c1e1900 */
[----:B---3--:R-:W-:-:S03]  /*0530*/  @!P0 LOP3.LUT R7, R7, R22, RZ, 0x3c, !PT ;  /* 0x0000001607078212 */ /* 0x008fc600078e3cff */
[----:B------:R-:W3:Y:S01]  /*0540*/  @P1 LDG.E R22, desc[UR6][R14.64+0x1c] ;  /* 0x00001c060e161981 */ /* 0x000ee2000c1e1900 */
[----:B----4-:R-:W-:-:S03]  /*0550*/  @P4 LOP3.LUT R5, R5, R24, RZ, 0x3c, !PT ;  /* 0x0000001805054212 */ /* 0x010fc600078e3cff */
[----:B------:R-:W4:Y:S01]  /*0560*/  @P2 LDG.E R24, desc[UR6][R14.64+0x28] ;  /* 0x000028060e182981 */ /* 0x000f22000c1e1900 */
[----:B------:R-:W-:-:S03]  /*0570*/  @P1 LOP3.LUT R6, R6, R19, RZ, 0x3c, !PT ;  /* 0x0000001306061212 */ /* 0x000fc600078e3cff */
[----:B------:R-:W4:Y:S01]  /*0580*/  @P2 LDG.E R19, desc[UR6][R14.64+0x2c] ;  /* 0x00002c060e132981 */ /* 0x000f22000c1e1900 */
[----:B------:R-:W-:-:S03]  /*0590*/  @P1 LOP3.LUT R4, R4, R21, RZ, 0x3c, !PT ;  /* 0x0000001504041212 */ /* 0x000fc600078e3cff */
        /* <DEDUP_REMOVED lines=10> */
[----:B------:R-:W-:Y:S01]  /*0640*/  @P3 LOP3.LUT R6, R6, R25, RZ, 0x3c, !PT ;  /* 0x0000001906063212 */ /* 0x000fe200078e3cff */
        /* <DEDUP_REMOVED lines=20> */
[----:B------:R-:W-:Y:S02]  /*0790*/  LOP3.LUT P0, RZ, R23, 0x80, RZ, 0xc0, !PT ;  /* 0x0000008017ff7812 */ /* 0x000fe4000780c0ff */
[----:B------:R-:W-:Y:S02]  /*07a0*/  @P5 LOP3.LUT R5, R5, R26, RZ, 0x3c, !PT ;  /* 0x0000001a05055212 */ /* 0x000fe400078e3cff */
[----:B------:R-:W4:Y:S01]  /*07b0*/  @P6 LDG.E R26, desc[UR6][R14.64+0x88] ;  /* 0x000088060e1a6981 */ /* 0x000f22000c1e1900 */
[----:B------:R-:W-:-:S03]  /*07c0*/  @P5 LOP3.LUT R6, R6, R19, RZ, 0x3c, !PT ;  /* 0x0000001306065212 */ /* 0x000fc600078e3cff */
[----:B------:R-:W4:Y:S01]  /*07d0*/  @P6 LDG.E R19, desc[UR6][R14.64+0x84] ;  /* 0x000084060e136981 */ /* 0x000f22000c1e1900 */
[----:B------:R-:W-:-:S04]  /*07e0*/  @P5 LOP3.LUT R4, R4, R21, RZ, 0x3c, !PT ;  /* 0x0000001504045212 */ /* 0x000fc800078e3cff */
        /* <DEDUP_REMOVED lines=9> */
[----:B------:R-:W-:Y:S02]  /*0880*/  @P6 LOP3.LUT R5, R5, R26, RZ, 0x3c, !PT ;  /* 0x0000001a05056212 */ /* 0x000fe400078e3cff */
[----:B------:R-:W-:Y:S02]  /*0890*/  @P6 LOP3.LUT R4, R4, R19, RZ, 0x3c, !PT ;  /* 0x0000001304046212 */ /* 0x000fe400078e3cff */
[----:B------:R-:W-:Y:S02]  /*08a0*/  @P0 LOP3.LUT R6, R6, R21, RZ, 0x3c, !PT ;  /* 0x0000001506060212 */ /* 0x000fe400078e3cff */
[----:B------:R-:W-:Y:S02]  /*08b0*/  @P0 LOP3.LUT R4, R4, R25, RZ, 0x3c, !PT ;  /* 0x0000001904040212 */ /* 0x000fe400078e3cff */
[----:B--2---:R-:W-:Y:S02]  /*08c0*/  @P0 LOP3.LUT R3, R3, R18, RZ, 0x3c, !PT ;  /* 0x0000001203030212 */ /* 0x004fe400078e3cff */
[----:B---3--:R-:W-:-:S02]  /*08d0*/  @P0 LOP3.LUT R7, R7, R22, RZ, 0x3c, !PT ;  /* 0x0000001607070212 */ /* 0x008fc400078e3cff */
[----:B----4-:R-:W-:Y:S02]  /*08e0*/  @P0 LOP3.LUT R5, R5, R24, RZ, 0x3c, !PT ;  /* 0x0000001805050212 */ /* 0x010fe400078e3cff */
        /* <DEDUP_REMOVED lines=15> */
[----:B------:R-:W-:-:S04]  /*09e0*/  @P3 LOP3.LUT R5, R5, R28, RZ, 0x3c, !PT ;  /* 0x0000001c05053212 */ /* 0x000fc800078e3cff */
[----:B------:R-:W-:Y:S02]  /*09f0*/  @P4 LOP3.LUT R5, R5, R18, RZ, 0x3c, !PT ;  /* 0x0000001205054212 */ /* 0x000fe400078e3cff */
        /* <DEDUP_REMOVED lines=9> */
[----:B------:R-:W-:Y:S02]  /*0a90*/  LOP3.LUT P0, RZ, R23, 0x8000, RZ, 0xc0, !PT ;  /* 0x0000800017ff7812 */ /* 0x000fe4000780c0ff */
[----:B----4-:R-:W-:Y:S01]  /*0aa0*/  @P5 LOP3.LUT R5, R5, R26, RZ, 0x3c, !PT ;  /* 0x0000001a05055212 */ /* 0x010fe200078e3cff */
[----:B------:R-:W4:Y:S04]  /*0ab0*/  @P2 LDG.E R23, desc[UR6][R14.64+0xcc] ;  /* 0x0000cc060e172981 */ /* 0x000f28000c1e1900 */
        /* <DEDUP_REMOVED lines=39> */
[----:B----4-:R-:W-:Y:S02]  /*0d30*/  @P5 LOP3.LUT R6, R6, R23, RZ, 0x3c, !PT ;  /* 0x0000001706065212 */ /* 0x010fe400078e3cff */
[----:B------:R-:W-:Y:S01]  /*0d40*/  @P6 LOP3.LUT R3, R3, R18, RZ, 0x3c, !PT ;  /* 0x0000001203036212 */ /* 0x000fe200078e3cff */
[----:B------:R-:W4:Y:S01]  /*0d50*/  @P0 LDG.E R23, desc[UR6][R14.64+0x130] ;  /* 0x000130060e170981 */ /* 0x000f22000c1e1900 */
[----:B------:R-:W-:-:S03]  /*0d60*/  @P5 LOP3.LUT R7, R7, R26, RZ, 0x3c, !PT ;  /* 0x0000001a07075212 */ /* 0x000fc600078e3cff */
[----:B------:R-:W4:Y:S04]  /*0d70*/  @P0 LDG.E R18, desc[UR6][R14.64+0x134] ;  /* 0x000134060e120981 */ /* 0x000f28000c1e1900 */
[----:B------:R-:W4:Y:S01]  /*0d80*/  @P0 LDG.E R26, desc[UR6][R14.64+0x13c] ;  /* 0x00013c060e1a0981 */ /* 0x000f22000c1e1900 */
[----:B------:R-:W-:-:S04]  /*0d90*/  UIADD3 UR4, UPT, UPT, UR4, 0x10, URZ ;  /* 0x0000001004047890 */ /* 0x000fc8000fffe0ff */
[----:B------:R-:W-:Y:S01]  /*0da0*/  UISETP.NE.AND UP0, UPT, UR4, 0x20, UPT ;  /* 0x000000200400788c */ /* 0x000fe2000bf05270 */
[----:B------:R-:W-:Y:S02]  /*0db0*/  @P6 LOP3.LUT R6, R6, R19, RZ, 0x3c, !PT ;  /* 0x0000001306066212 */ /* 0x000fe400078e3cff */
[----:B------:R-:W-:-:S04]  /*0dc0*/  @P6 LOP3.LUT R4, R4, R21, RZ, 0x3c, !PT ;  /* 0x0000001504046212 */ /* 0x000fc800078e3cff */
[----:B------:R-:W-:Y:S02]  /*0dd0*/  @P0 LOP3.LUT R4, R4, R25, RZ, 0x3c, !PT ;  /* 0x0000001904040212 */ /* 0x000fe400078e3cff */
[----:B--2---:R-:W-:Y:S02]  /*0de0*/  @P6 LOP3.LUT R7, R7, R22, RZ, 0x3c, !PT ;  /* 0x0000001607076212 */ /* 0x004fe400078e3cff */
[----:B---3--:R-:W-:Y:S02]  /*0df0*/  @P0 LOP3.LUT R3, R3, R24, RZ, 0x3c, !PT ;  /* 0x0000001803030212 */ /* 0x008fe400078e3cff */
[----:B----4-:R-:W-:Y:S02]  /*0e00*/  @P0 LOP3.LUT R6, R6, R23, RZ, 0x3c, !PT ;  /* 0x0000001706060212 */ /* 0x010fe400078e3cff */
[----:B------:R-:W-:Y:S02]  /*0e10*/  @P0 LOP3.LUT R7, R7, R18, RZ, 0x3c, !PT ;  /* 0x0000001207070212 */ /* 0x000fe400078e3cff */
[----:B------:R-:W-:Y:S01]  /*0e20*/  @P0 LOP3.LUT R5, R5, R26, RZ, 0x3c, !PT ;  /* 0x0000001a05050212 */ /* 0x000fe200078e3cff */
[----:B------:R-:W-:Y:S06]  /*0e30*/  BRA.U UP0, `(.L_x_18) ;  /* 0xfffffff5004c7547 */ /* 0x000fec000b83ffff */
[----:B------:R-:W-:-:S05]  /*0e40*/  VIADD R16, R16, 0x1 ;  /* 0x0000000110107836 */ /* 0x000fca0000000000 */
[----:B------:R-:W-:-:S13]  /*0e50*/  ISETP.NE.AND P0, PT, R16, 0x5, PT ;  /* 0x000000051000780c */ /* 0x000fda0003f05270 */
[----:B------:R-:W-:Y:S05]  /*0e60*/  @P0 BRA `(.L_x_19) ;  /* 0xfffffff400300947 */ /* 0x000fea000383ffff */
[----:B------:R1:W-:Y:S01]  /*0e70*/  STL.64 [R1+0x8], R6 ;  /* 0x0000080601007387 */ /* 0x0003e20000100a00 */
[----:B------:R-:W-:-:S03]  /*0e80*/  ISETP.NE.U32.AND P0, PT, R20, 0x1, PT ;  /* 0x000000011400780c */ /* 0x000fc60003f05070 */
[----:B------:R1:W-:Y:S01]  /*0e90*/  STL.64 [R1+0x10], R4 ;  /* 0x0000100401007387 */ /* 0x0003e20000100a00 */
[----:B------:R-:W-:-:S03]  /*0ea0*/  ISETP.NE.AND.EX P0, PT, RZ, RZ, PT, P0 ;  /* 0x000000ffff00720c */ /* 0x000fc60003f05300 */
[----:B------:R1:W-:Y:S10]  /*0eb0*/  STL [R1+0x4], R3 ;  /* 0x0000040301007387 */ /* 0x0003f40000100800 */
[----:B-1----:R-:W-:Y:S05]  /*0ec0*/  @!P0 BRA `(.L_x_17) ;  /* 0x0000001400f48947 */ /* 0x002fea0003800000 */
[----:B------:R-:W-:Y:S01]  /*0ed0*/  UMOV UR4, URZ ;  /* 0x000000ff00047c82 */ /* 0x000fe20008000000 */
[----:B------:R-:W-:Y:S01]  /*0ee0*/  IMAD.MOV.U32 R16, RZ, RZ, RZ ;  /* 0x000000ffff107224 */ /* 0x000fe200078e00ff */
[----:B------:R-:W-:Y:S01]  /*0ef0*/  CS2R R6, SRZ ;  /* 0x0000000000067805 */ /* 0x000fe2000001ff00 */
[----:B------:R-:W-:Y:S02]  /*0f00*/  IMAD.MOV.U32 R4, RZ, RZ, RZ ;  /* 0x000000ffff047224 */ /* 0x000fe400078e00ff */
[----:B------:R-:W-:Y:S02]  /*0f10*/  IMAD.MOV.U32 R3, RZ, RZ, RZ ;  /* 0x000000ffff037224 */ /* 0x000fe400078e00ff */
[----:B------:R-:W-:-:S07]  /*0f20*/  IMAD.U32 R5, RZ, RZ, UR4 ;  /* 0x00000004ff057e24 */ /* 0x000fce000f8e00ff */
.L_x_21:
[----:B------:R-:W-:-:S06]  /*0f30*/  IMAD R13, R16, 0x4, R1 ;  /* 0x00000004100d7824 */ /* 0x000fcc00078e0201 */
[----:B------:R-:W5:Y:S01]  /*0f40*/  LDL R13, [R13+0x4] ;  /* 0x000004000d0d7983 */ /* 0x000f620000100800 */
[----:B------:R-:W-:Y:S01]  /*0f50*/  IMAD.SHL.U32 R17, R16, 0x20, RZ ;  /* 0x0000002010117824 */ /* 0x000fe200078e00ff */
[----:B------:R-:W-:-:S06]  /*0f60*/  UMOV UR4, URZ ;  /* 0x000000ff00047c82 */ /* 0x000fcc0008000000 */
.L_x_20:
        /* <DEDUP_REMOVED lines=178> */
[----:B------:R1:W-:Y:S01]  /*1a90*/  STL [R1+0x4], R3 ;  /* 0x0000040301007387 */ /* 0x0003e20000100800 */
[----:B------:R-:W-:-:S03]  /*1aa0*/  ISETP.NE.AND.EX P0, PT, RZ, RZ, PT, P0 ;  /* 0x000000ffff00720c */ /* 0x000fc60003f05300 */
[----:B------:R1:W-:Y:S10]  /*1ab0*/  STL.64 [R1+0x10], R4 ;  /* 0x0000100401007387 */ /* 0x0003f40000100a00 */
[----:B------:R-:W-:Y:S05]  /*1ac0*/  @P0 BRA `(.L_x_17) ;  /* 0x0000000800f40947 */ /* 0x000fea0003800000 */
[----:B------:R-:W-:Y:S01]  /*1ad0*/  UMOV UR4, URZ ;  /* 0x000000ff00047c82 */ /* 0x000fe20008000000 */
[----:B------:R-:W-:Y:S01]  /*1ae0*/  IMAD.MOV.U32 R16, RZ, RZ, RZ ;  /* 0x000000ffff107224 */ /* 0x000fe200078e00ff */
[----:B-1----:R-:W-:Y:S01]  /*1af0*/  CS2R R6, SRZ ;  /* 0x0000000000067805 */ /* 0x002fe2000001ff00 */
[----:B------:R-:W-:Y:S02]  /*1b00*/  IMAD.MOV.U32 R4, RZ, RZ, RZ ;  /* 0x000000ffff047224 */ /* 0x000fe400078e00ff */
[----:B------:R-:W-:Y:S02]  /*1b10*/  IMAD.MOV.U32 R3, RZ, RZ, RZ ;  /* 0x000000ffff037224 */ /* 0x000fe400078e00ff */
[----:B------:R-:W-:-:S07]  /*1b20*/  IMAD.U32 R5, RZ, RZ, UR4 ;  /* 0x00000004ff057e24 */ /* 0x000fce000f8e00ff */
.L_x_23:
[----:B------:R-:W-:-:S06]  /*1b30*/  IMAD R13, R16, 0x4, R1 ;  /* 0x00000004100d7824 */ /* 0x000fcc00078e0201 */
[----:B------:R-:W5:Y:S01]  /*1b40*/  LDL R13, [R13+0x4] ;  /* 0x000004000d0d7983 */ /* 0x000f620000100800 */
[----:B------:R-:W-:Y:S01]  /*1b50*/  IMAD.SHL.U32 R17, R16, 0x20, RZ ;  /* 0x0000002010117824 */ /* 0x000fe200078e00ff */
[----:B------:R-:W-:-:S06]  /*1b60*/  UMOV UR4, URZ ;  /* 0x000000ff00047c82 */ /* 0x000fcc0008000000 */
.L_x_22:
        /* <DEDUP_REMOVED lines=10> */
[----:B------:R-:W4:Y:S04]  /*1c10*/  @!P0 LDG.E R19, desc[UR6][R14.64+0x4] ;  /* 0x000004060e138981 */ /* 0x000f28000c1e1900 */
[----:B------:R-:W4:Y:S04]  /*1c20*/  @!P0 LDG.E R21, desc[UR6][R14.64+0xc] ;  /* 0x00000c060e158981 */ /* 0x000f28000c1e1900 */
[----:B------:R-:W4:Y:S04]  /*1c30*/  @P3 LDG.E R24, desc[UR6][R14.64+0x4c] ;  /* 0x00004c060e183981 */ /* 0x000f28000c1e1900 */
[----:B------:R-:W4:Y:S04]  /*1c40*/  @P2 LDG.E R25, desc[UR6][R14.64+0x2c] ;  /* 0x00002c060e192981 */ /* 0x000f28000c1e1900 */
[----:B------:R-:W4:Y:S04]  /*1c50*/  @P4 LDG.E R26, desc[UR6][R14.64+0x60] ;  /* 0x000060060e1a4981 */ /* 0x000f28000c1e1900 */
[----:B------:R-:W4:Y:S01]  /*1c60*/  @P2 LDG.E R27, desc[UR6][R14.64+0x34] ;  /* 0x000034060e1b2981 */ /* 0x000f22000c1e1900 */
[----:B--2---:R-:W-:-:S03]  /*1c70*/  @!P0 LOP3.LUT R5, R5, R18, RZ, 0x3c, !PT ;  /* 0x0000001205058212 */ /* 0x004fc600078e3cff */
[----:B------:R-:W2:Y:S01]  /*1c80*/  @!P0 LDG.E R18, desc[UR6][R14.64] ;  /* 0x000000060e128981 */ /* 0x000ea2000c1e1900 */
[----:B---3--:R-:W-:-:S03]  /*1c90*/  @P1 LOP3.LUT R5, R5, R20, RZ, 0x3c, !PT ;  /* 0x0000001405051212 */ /* 0x008fc600078e3cff */
[----:B------:R-:W3:Y:S01]  /*1ca0*/  @!P0 LDG.E R20, desc[UR6][R14.64+0x8] ;  /* 0x000008060e148981 */ /* 0x000ee2000c1e1900 */
[----:B----4-:R-:W-:-:S03]  /*1cb0*/  @P2 LOP3.LUT R5, R5, R22, RZ, 0x3c, !PT ;  /* 0x0000001605052212 */ /* 0x010fc600078e3cff */
[----:B------:R-:W4:Y:S01]  /*1cc0*/  @P1 LDG.E R22, desc[UR6][R14.64+0x14] ;  /* 0x000014060e161981 */ /* 0x000f22000c1e1900 */
[----:B------:R-:W-:-:S03]  /*1cd0*/  @!P0 LOP3.LUT R6, R6, R19, RZ, 0x3c, !PT ;  /* 0x0000001306068212 */ /* 0x000fc600078e3cff */
[----:B------:R-:W4:Y:S01]  /*1ce0*/  @P1 LDG.E R19, desc[UR6][R14.64+0x18] ;  /* 0x000018060e131981 */ /* 0x000f22000c1e1900 */
[----:B------:R-:W-:-:S03]  /*1cf0*/  @!P0 LOP3.LUT R4, R4, R21, RZ, 0x3c, !PT ;  /* 0x0000001504048212 */ /* 0x000fc600078e3cff */
[----:B------:R-:W4:Y:S01]  /*1d00*/  @P1 LDG.E R21, desc[UR6][R14.64+0x20] ;  /* 0x000020060e151981 */ /* 0x000f22000c1e1900 */
[----:B------:R-:W-:-:S03]  /*1d10*/  @P3 LOP3.LUT R5, R5, R24, RZ, 0x3c, !PT ;  /* 0x0000001805053212 */ /* 0x000fc600078e3cff */
        /* <DEDUP_REMOVED lines=20> */
[----:B------:R-:W-:Y:S01]  /*1e60*/  @P2 LOP3.LUT R4, R4, R27, RZ, 0x3c, !PT ;  /* 0x0000001b04042212 */ /* 0x000fe200078e3cff */
[----:B------:R-:W4:Y:S01]  /*1e70*/  @P6 LDG.E R26, desc[UR6][R14.64+0x88] ;  /* 0x000088060e1a6981 */ /* 0x000f22000c1e1900 */
[----:B------:R-:W-:Y:S02]  /*1e80*/  @P5 LOP3.LUT R5, R5, R24, RZ, 0x3c, !PT ;  /* 0x0000001805055212 */ /* 0x000fe400078e3cff */
[----:B------:R-:W-:Y:S01]  /*1e90*/  @P3 LOP3.LUT R6, R6, R19, RZ, 0x3c, !PT ;  /* 0x0000001306063212 */ /* 0x000fe200078e3cff */
[----:B------:R-:W4:Y:S01]  /*1ea0*/  @P4 LDG.E R24, desc[UR6][R14.64+0x58] ;  /* 0x000058060e184981 */ /* 0x000f22000c1e1900 */
[----:B------:R-:W-:-:S03]  /*1eb0*/  @P3 LOP3.LUT R4, R4, R21, RZ, 0x3c, !PT ;  /* 0x0000001504043212 */ /* 0x000fc600078e3cff */
[----:B------:R-:W4:Y:S01]  /*1ec0*/  @P4 LDG.E R19, desc[UR6][R14.64+0x5c] ;  /* 0x00005c060e134981 */ /* 0x000f22000c1e1900 */
[----:B------:R-:W-:-:S03]  /*1ed0*/  @P4 LOP3.LUT R6, R6, R25, RZ, 0x3c, !PT ;  /* 0x0000001906064212 */ /* 0x000fc600078e3cff */
[----:B------:R-:W4:Y:S04]  /*1ee0*/  @P5 LDG.E R21, desc[UR6][R14.64+0x68] ;  /* 0x000068060e155981 */ /* 0x000f28000c1e1900 */
[----:B------:R-:W4:Y:S01]  /*1ef0*/  @P5 LDG.E R25, desc[UR6][R14.64+0x70] ;  /* 0x000070060e195981 */ /* 0x000f22000c1e1900 */
[----:B------:R-:W-:-:S03]  /*1f00*/  LOP3.LUT P0, RZ, R23, 0x80, RZ, 0xc0, !PT ;  /* 0x0000008017ff7812 */ /* 0x000fc6000780c0ff */
        /* <DEDUP_REMOVED lines=25> */
[----:B------:R-:W-:Y:S02]  /*20a0*/  @P0 LOP3.LUT R6, R6, R21, RZ, 0x3c, !PT ;  /* 0x0000001506060212 */ /* 0x000fe400078e3cff */
[----:B------:R-:W-:-:S02]  /*20b0*/  @P0 LOP3.LUT R4, R4, R25, RZ, 0x3c, !PT ;  /* 0x0000001904040212 */ /* 0x000fc400078e3cff */
[----:B--2---:R-:W-:Y:S02]  /*20c0*/  @P6 LOP3.LUT R7, R7, R18, RZ, 0x3c, !PT ;  /* 0x0000001207076212 */ /* 0x004fe400078e3cff */
[----:B---3--:R-:W-:Y:S02]  /*20d0*/  @P0 LOP3.LUT R3, R3, R20, RZ, 0x3c, !PT ;  /* 0x0000001403030212 */ /* 0x008fe400078e3cff */
        /* <DEDUP_REMOVED lines=18> */
[----:B------:R-:W-:-:S04]  /*2200*/  @P4 LOP3.LUT R5, R5, R28, RZ, 0x3c, !PT ;  /* 0x0000001c05054212 */ /* 0x000fc800078e3cff */
[----:B------:R-:W-:Y:S02]  /*2210*/  @P5 LOP3.LUT R5, R5, R21, RZ, 0x3c, !PT ;  /* 0x0000001505055212 */ /* 0x000fe400078e3cff */
        /* <DEDUP_REMOVED lines=14> */
[----:B------:R-:W-:Y:S01]  /*2300*/  LOP3.LUT P0, RZ, R23, 0x8000, RZ, 0xc0, !PT ;  /* 0x0000800017ff7812 */ /* 0x000fe2000780c0ff */
[----:B------:R-:W3:Y:S01]  /*2310*/  @P2 LDG.E R21, desc[UR6][R14.64+0xcc] ;  /* 0x0000cc060e152981 */ /* 0x000ee2000c1e1900 */
[----:B------:R-:W-:-:S03]  /*2320*/  @P1 LOP3.LUT R3, R3, R18, RZ, 0x3c, !PT ;  /* 0x0000001203031212 */ /* 0x000fc600078e3cff */
[----:B------:R-:W3:Y:S01]  /*2330*/  @P2 LDG.E R18, desc[UR6][R14.64+0xc8] ;  /* 0x0000c8060e122981 */ /* 0x000ee2000c1e1900 */
[----:B------:R-:W-:-:S03]  /*2340*/  @P1 LOP3.LUT R4, R4, R19, RZ, 0x3c, !PT ;  /* 0x0000001304041212 */ /* 0x000fc600078e3cff */
[----:B------:R-:W3:Y:S04]  /*2350*/  @P2 LDG.E R23, desc[UR6][R14.64+0xd4] ;  /* 0x0000d4060e172981 */ /* 0x000ee8000c1e1900 */
        /* <DEDUP_REMOVED lines=34> */
[----:B------:R-:W-:-:S04]  /*2580*/  UIADD3 UR4, UPT, UPT, UR4, 0x10, URZ ;  /* 0x0000001004047890 */ /* 0x000fc8000fffe0ff */
[----:B------:R-:W-:Y:S01]  /*2590*/  UISETP.NE.AND UP0, UPT, UR4, 0x20, UPT ;  /* 0x000000200400788c */ /* 0x000fe2000bf05270 */
[----:B------:R-:W-:Y:S02]  /*25a0*/  @P0 LOP3.LUT R5, R5, R26, RZ, 0x3c, !PT ;  /* 0x0000001a05050212 */ /* 0x000fe400078e3cff */
[----:B--2---:R-:W-:-:S04]  /*25b0*/  @P6 LOP3.LUT R7, R7, R20, RZ, 0x3c, !PT ;  /* 0x0000001407076212 */ /* 0x004fc800078e3cff */
[----:B----4-:R-:W-:Y:S02]  /*25c0*/  @P0 LOP3.LUT R7, R7, R24, RZ, 0x3c, !PT ;  /* 0x0000001807070212 */ /* 0x010fe400078e3cff */
[----:B---3--:R-:W-:Y:S02]  /*25d0*/  @P6 LOP3.LUT R6, R6, R21, RZ, 0x3c, !PT ;  /* 0x0000001506066212 */ /* 0x008fe400078e3cff */
[----:B------:R-:W-:Y:S02]  /*25e0*/  @P6 LOP3.LUT R3, R3, R18, RZ, 0x3c, !PT ;  /* 0x0000001203036212 */ /* 0x000fe400078e3cff */
[----:B------:R-:W-:Y:S02]  /*25f0*/  @P6 LOP3.LUT R4, R4, R23, RZ, 0x3c, !PT ;  /* 0x0000001704046212 */ /* 0x000fe400078e3cff */
[----:B------:R-:W-:Y:S02]  /*2600*/  @P0 LOP3.LUT R3, R3, R22, RZ, 0x3c, !PT ;  /* 0x0000001603030212 */ /* 0x000fe400078e3cff */
[----:B------:R-:W-:-:S02]  /*2610*/  @P0 LOP3.LUT R4, R4, R25, RZ, 0x3c, !PT ;  /* 0x0000001904040212 */ /* 0x000fc400078e3cff */
[----:B------:R-:W-:Y:S01]  /*2620*/  @P0 LOP3.LUT R6, R6, R19, RZ, 0x3c, !PT ;  /* 0x0000001306060212 */ /* 0x000fe200078e3cff */
[----:B------:R-:W-:Y:S06]  /*2630*/  BRA.U UP0, `(.L_x_22) ;  /* 0xfffffff5004c7547 */ /* 0x000fec000b83ffff */
[----:B------:R-:W-:-:S05]  /*2640*/  VIADD R16, R16, 0x1 ;  /* 0x0000000110107836 */ /* 0x000fca0000000000 */
[----:B------:R-:W-:-:S13]  /*2650*/  ISETP.NE.AND P0, PT, R16, 0x5, PT ;  /* 0x000000051000780c */ /* 0x000fda0003f05270 */
[----:B------:R-:W-:Y:S05]  /*2660*/  @P0 BRA `(.L_x_23) ;  /* 0xfffffff400300947 */ /* 0x000fea000383ffff */
[----:B------:R2:W-:Y:S04]  /*2670*/  STL.64 [R1+0x8], R6 ;  /* 0x0000080601007387 */ /* 0x0005e80000100a00 */
[----:B------:R2:W-:Y:S04]  /*2680*/  STL [R1+0x4], R3 ;  /* 0x0000040301007387 */ /* 0x0005e80000100800 */
[----:B------:R2:W-:Y:S02]  /*2690*/  STL.64 [R1+0x10], R4 ;  /* 0x0000100401007387 */ /* 0x0005e40000100a00 */
.L_x_17:
[----:B------:R-:W-:Y:S05]  /*26a0*/  BSYNC.RECONVERGENT B2 ;  /* 0x0000000000027941 */ /* 0x000fea0003800200 */
.L_x_16:
[----:B------:R-:W-:Y:S01]  /*26b0*/  ISETP.GT.U32.AND P0, PT, R12, 0x3, PT ;  /* 0x000000030c00780c */ /* 0x000fe20003f04070 */
[----:B------:R-:W-:Y:S01]  /*26c0*/  VIADD R10, R10, 0x1 ;  /* 0x000000010a0a7836 */ /* 0x000fe20000000000 */
[--C-:B------:R-:W-:Y:S02]  /*26d0*/  SHF.R.U64 R12, R12, 0x2, R11.reuse ;  /* 0x000000020c0c7819 */ /* 0x100fe4000000120b */
[----:B------:R-:W-:Y:S02]  /*26e0*/  ISETP.GT.U32.AND.EX P0, PT, R11, RZ, PT, P0 ;  /* 0x000000ff0b00720c */ /* 0x000fe40003f04100 */
[----:B------:R-:W-:-:S11]  /*26f0*/  SHF.R.U32.HI R11, RZ, 0x2, R11 ;  /* 0x00000002ff0b7819 */ /* 0x000fd6000001160b */
[----:B------:R-:W-:Y:S05]  /*2700*/  @P0 BRA `(.L_x_24) ;  /* 0xffffffd800dc0947 */ /* 0x000fea000383ffff */
.L_x_15:
[----:B------:R-:W-:Y:S05]  /*2710*/  BSYNC.RECONVERGENT B1 ;  /* 0x0000000000017941 */ /* 0x000fea0003800200 */
.L_x_14:
[----:B012---:R-:W-:Y:S01]  /*2720*/  SHF.R.U32.HI R4, RZ, 0x2, R3 ;  /* 0x00000002ff047819 */ /* 0x007fe20000011603 */
[----:B------:R-:W0:Y:S03]  /*2730*/  LDC.64 R8, c[0x0][0x390] ;  /* 0x0000e400ff087b82 */ /* 0x000e260000000a00 */
[----:B------:R-:W-:Y:S01]  /*2740*/  LOP3.LUT R4, R4, R3, RZ, 0x3c, !PT ;  /* 0x0000000304047212 */ /* 0x000fe200078e3cff */
[----:B------:R-:W-:-:S04]  /*2750*/  IMAD.SHL.U32 R3, R5, 0x10, RZ ;  /* 0x0000001005037824 */ /* 0x000fc800078e00ff */
[C---:B------:R-:W-:Y:S01]  /*2760*/  IMAD.SHL.U32 R10, R4.reuse, 0x2, RZ ;  /* 0x00000002040a7824 */ /* 0x040fe200078e00ff */
[----:B------:R-:W1:Y:S04]  /*2770*/  LDC.64 R6, c[0x0][0x380] ;  /* 0x0000e000ff067b82 */ /* 0x000e680000000a00 */
[----:B------:R-:W-:Y:S01]  /*2780*/  LOP3.LUT R10, R4, R10, R3, 0x96, !PT ;  /* 0x0000000a040a7212 */ /* 0x000fe200078e9603 */
[----:B------:R-:W-:Y:S02]  /*2790*/  IMAD.MOV.U32 R4, RZ, RZ, 0x3f000000 ;  /* 0x3f000000ff047424 */ /* 0x000fe400078e00ff */
[----:B------:R-:W-:Y:S01]  /*27a0*/  IMAD.MOV.U32 R3, RZ, RZ, 0x3f800000 ;  /* 0x3f800000ff037424 */ /* 0x000fe200078e00ff */
[----:B------:R-:W-:-:S04]  /*27b0*/  LOP3.LUT R5, R10, R5, RZ, 0x3c, !PT ;  /* 0x000000050a057212 */ /* 0x000fc800078e3cff */
[----:B------:R-:W-:Y:S01]  /*27c0*/  IADD3 R5, PT, PT, R2, 0x587c5, R5 ;  /* 0x000587c502057810 */ /* 0x000fe20007ffe005 */
[----:B------:R-:W-:Y:S02]  /*27d0*/  IMAD.MOV.U32 R2, RZ, RZ, 0x2f800000 ;  /* 0x2f800000ff027424 */ /* 0x000fe400078e00ff */
[----:B0-----:R-:W-:Y:S01]  /*27e0*/  IMAD.WIDE.U32 R8, R0, 0x4, R8 ;  /* 0x0000000400087825 */ /* 0x001fe200078e0008 */
[----:B------:R-:W-:-:S05]  /*27f0*/  I2FP.F32.U32 R5, R5 ;  /* 0x0000000500057245 */ /* 0x000fca0000201000 */
[----:B------:R-:W-:Y:S01]  /*2800*/  FFMA R5, R5, R2, 1.1641532182693481445e-10 ;  /* 0x2f00000005057423 */ /* 0x000fe20000000002 */
[C---:B------:R-:W-:Y:S02]  /*2810*/  IMAD R2, R0.reuse, 0x3, RZ ;  /* 0x0000000300027824 */ /* 0x040fe400078e02ff */
[----:B-1----:R-:W-:-:S04]  /*2820*/  IMAD.WIDE.U32 R6, R0, 0xc, R6 ;  /* 0x0000000c00067825 */ /* 0x002fc800078e0006 */
[----:B------:R-:W-:Y:S01]  /*2830*/  FFMA R5, R5, R4, 0.5 ;  /* 0x3f00000005057423 */ /* 0x000fe20000000004 */
[----:B------:R-:W-:-:S04]  /*2840*/  I2FP.F32.U32 R10, R2 ;  /* 0x00000002000a7245 */ /* 0x000fc80000201000 */
[----:B------:R-:W-:Y:S04]  /*2850*/  STG.E desc[UR6][R8.64], R5 ;  /* 0x0000000508007986 */ /* 0x000fe8000c101906 */
[----:B------:R0:W-:Y:S04]  /*2860*/  STG.E desc[UR6][R6.64+0x4], R3 ;  /* 0x0000040306007986 */ /* 0x0001e8000c101906 */
[----:B------:R-:W-:Y:S04]  /*2870*/  STG.E desc[UR6][R6.64], RZ ;  /* 0x000000ff06007986 */ /* 0x000fe8000c101906 */
[----:B------:R1:W-:Y:S01]  /*2880*/  STG.E desc[UR6][R6.64+0x8], RZ ;  /* 0x000008ff06007986 */ /* 0x0003e2000c101906 */
[----:B0-----:R-:W-:-:S06]  /*2890*/  CS2R R2, SR_CLOCKLO ;  /* 0x0000000000027805 */ /* 0x001fcc0000015000 */
[----:B------:R-:W-:Y:S01]  /*28a0*/  LOP3.LUT R3, R3, 0xf7dcefdd, RZ, 0x3c, !PT ;  /* 0xf7dcefdd03037812 */ /* 0x000fe200078e3cff */
[----:B------:R-:W0:Y:S01]  /*28b0*/  F2I.U64.TRUNC R10, R10 ;  /* 0x0000000a000a7311 */ /* 0x000e22000020d800 */
[----:B------:R-:W-:Y:S01]  /*28c0*/  LOP3.LUT R2, R2, 0xaad26b49, RZ, 0x3c, !PT ;  /* 0xaad26b4902027812 */ /* 0x000fe200078e3cff */
[----:B------:R-:W-:Y:S02]  /*28d0*/  BSSY.RECONVERGENT B1, `(.L_x_25) ;  /* 0x000025a000017945 */ /* 0x000fe40003800200 */
[----:B------:R-:W-:Y:S02]  /*28e0*/  IMAD R4, R3, -0x658354e5, RZ ;  /* 0x9a7cab1b03047824 */ /* 0x000fe400078e02ff */
[----:B------:R-:W-:Y:S02]  /*28f0*/  IMAD R3, R2, 0x4182bed5, RZ ;  /* 0x4182bed502037824 */ /* 0x000fe400078e02ff */
[----:B-1----:R-:W-:Y:S02]  /*2900*/  VIADD R7, R4, 0x1f123bb5 ;  /* 0x1f123bb504077836 */ /* 0x002fe40000000000 */
        /* <DEDUP_REMOVED lines=13> */
.L_x_35:
        /* <DEDUP_REMOVED lines=11> */
.L_x_30:
[----:B------:R-:W-:-:S06]  /*2a90*/  IMAD R13, R16, 0x4, R1 ;  /* 0x00000004100d7824 */ /* 0x000fcc00078e0201 */
[----:B------:R-:W5:Y:S01]  /*2aa0*/  LDL R13, [R13+0x4] ;  /* 0x000004000d0d7983 */ /* 0x000f620000100800 */
[----:B------:R-:W-:Y:S01]  /*2ab0*/  IMAD.SHL.U32 R17, R16, 0x20, RZ ;  /* 0x0000002010117824 */ /* 0x000fe200078e00ff */
[----:B------:R-:W-:-:S06]  /*2ac0*/  UMOV UR4, URZ ;  /* 0x000000ff00047c82 */ /* 0x000fcc0008000000 */
.L_x_29:
        /* <DEDUP_REMOVED lines=188> */
.L_x_32:
[----:B------:R-:W-:-:S06]  /*3690*/  IMAD R13, R16, 0x4, R1 ;  /* 0x00000004100d7824 */ /* 0x000fcc00078e0201 */
[----:B------:R-:W5:Y:S01]  /*36a0*/  LDL R13, [R13+0x4] ;  /* 0x000004000d0d7983 */ /* 0x000f620000100800 */
[----:B------:R-:W-:Y:S01]  /*36b0*/  IMAD.SHL.U32 R17, R16, 0x20, RZ ;  /* 0x0000002010117824 */ /* 0x000fe200078e00ff */
[----:B------:R-:W-:-:S06]  /*36c0*/  UMOV UR4, URZ ;  /* 0x000000ff00047c82 */ /* 0x000fcc0008000000 */
.L_x_31:
        /* <DEDUP_REMOVED lines=188> */
.L_x_34:
[----:B------:R-:W-:-:S06]  /*4290*/  IMAD R13, R16, 0x4, R1 ;  /* 0x00000004100d7824 */ /* 0x000fcc00078e0201 */
[----:B------:R-:W5:Y:S01]  /*42a0*/  LDL R13, [R13+0x4] ;  /* 0x000004000d0d7983 */ /* 0x000f620000100800 */
[----:B------:R-:W-:Y:S01]  /*42b0*/  IMAD.SHL.U32 R17, R16, 0x20, RZ ;  /* 0x0000002010117824 */ /* 0x000fe200078e00ff */
[----:B------:R-:W-:-:S06]  /*42c0*/  UMOV UR4, URZ ;  /* 0x000000ff00047c82 */ /* 0x000fcc0008000000 */
.L_x_33:
        /* <DEDUP_REMOVED lines=179> */
.L_x_28:
[----:B------:R-:W-:Y:S05]  /*4e00*/  BSYNC.RECONVERGENT B2 ;  /* 0x0000000000027941 */ /* 0x000fea0003800200 */
.L_x_27:
[----:B------:R-:W-:Y:S01]  /*4e10*/  ISETP.GT.U32.AND P0, PT, R12, 0x3, PT ;  /* 0x000000030c00780c */ /* 0x000fe20003f04070 */
[----:B------:R-:W-:Y:S01]  /*4e20*/  VIADD R10, R10, 0x1 ;  /* 0x000000010a0a7836 */ /* 0x000fe20000000000 */
[--C-:B------:R-:W-:Y:S02]  /*4e30*/  SHF.R.U64 R12, R12, 0x2, R11.reuse ;  /* 0x000000020c0c7819 */ /* 0x100fe4000000120b */
[----:B------:R-:W-:Y:S02]  /*4e40*/  ISETP.GT.U32.AND.EX P0, PT, R11, RZ, PT, P0 ;  /* 0x000000ff0b00720c */ /* 0x000fe40003f04100 */
[----:B------:R-:W-:-:S11]  /*4e50*/  SHF.R.U32.HI R11, RZ, 0x2, R11 ;  /* 0x00000002ff0b7819 */ /* 0x000fd6000001160b */
[----:B------:R-:W-:Y:S05]  /*4e60*/  @P0 BRA `(.L_x_35) ;  /* 0xffffffd800dc0947 */ /* 0x000fea000383ffff */
.L_x_26:
[----:B------:R-:W-:Y:S05]  /*4e70*/  BSYNC.RECONVERGENT B1 ;  /* 0x0000000000017941 */ /* 0x000fea0003800200 */
.L_x_25:
[----:B012---:R-:W-:Y:S01]  /*4e80*/  SHF.R.U32.HI R4, RZ, 0x2, R3 ;  /* 0x00000002ff047819 */ /* 0x007fe20000011603 */
[----:B------:R-:W-:-:S03]  /*4e90*/  IMAD.MOV.U32 R8, RZ, RZ, 0x3d75c28f ;  /* 0x3d75c28fff087424 */ /* 0x000fc600078e00ff */
[----:B------:R-:W-:Y:S01]  /*4ea0*/  LOP3.LUT R4, R4, R3, RZ, 0x3c, !PT ;  /* 0x0000000304047212 */ /* 0x000fe200078e3cff */
[----:B------:R-:W-:-:S04]  /*4eb0*/  IMAD.SHL.U32 R3, R5, 0x10, RZ ;  /* 0x0000001005037824 */ /* 0x000fc800078e00ff */
[----:B------:R-:W-:-:S05]  /*4ec0*/  IMAD.SHL.U32 R6, R4, 0x2, RZ ;  /* 0x0000000204067824 */ /* 0x000fca00078e00ff */
[----:B------:R-:W-:Y:S01]  /*4ed0*/  LOP3.LUT R6, R4, R6, R3, 0x96, !PT ;  /* 0x0000000604067212 */ /* 0x000fe200078e9603 */
[----:B------:R-:W-:Y:S02]  /*4ee0*/  IMAD.MOV.U32 R3, RZ, RZ, 0x3 ;  /* 0x00000003ff037424 */ /* 0x000fe400078e00ff */
[----:B------:R-:W-:Y:S01]  /*4ef0*/  IMAD.MOV.U32 R4, RZ, RZ, 0x2f800000 ;  /* 0x2f800000ff047424 */ /* 0x000fe200078e00ff */
[----:B------:R-:W-:-:S04]  /*4f00*/  LOP3.LUT R5, R6, R5, RZ, 0x3c, !PT ;  /* 0x0000000506057212 */ /* 0x000fc800078e3cff */
[----:B------:R-:W-:Y:S01]  /*4f10*/  IADD3 R5, PT, PT, R2, 0x587c5, R5 ;  /* 0x000587c502057810 */ /* 0x000fe20007ffe005 */
[----:B------:R-:W-:-:S03]  /*4f20*/  IMAD R2, R0, R3, 0x1 ;  /* 0x0000000100027424 */ /* 0x000fc600078e0203 */
[----:B------:R-:W-:Y:S02]  /*4f30*/  I2FP.F32.U32 R5, R5 ;  /* 0x0000000500057245 */ /* 0x000fe40000201000 */
[----:B------:R-:W-:-:S03]  /*4f40*/  I2FP.F32.U32 R12, R2 ;  /* 0x00000002000c7245 */ /* 0x000fc60000201000 */
[----:B------:R-:W-:-:S04]  /*4f50*/  FFMA R5, R5, R4, 1.1641532182693481445e-10 ;  /* 0x2f00000005057423 */ /* 0x000fc80000000004 */
[----:B------:R-:W-:Y:S01]  /*4f60*/  FFMA R8, R5, R8, -0.029999999329447746277 ;  /* 0xbcf5c28f05087423 */ /* 0x000fe20000000008 */
[----:B------:R-:W-:-:S06]  /*4f70*/  CS2R R2, SR_CLOCKLO ;  /* 0x0000000000027805 */ /* 0x000fcc0000015000 */
        /* <DEDUP_REMOVED lines=18> */
[----:B------:R-:W-:-:S07]  /*50a0*/  IMAD.MOV.U32 R9, RZ, RZ, RZ ;  /* 0x000000ffff097224 */ /* 0x000fce00078e00ff */
.L_x_46:
        /* <DEDUP_REMOVED lines=11> */
.L_x_41:
[----:B------:R-:W-:-:S06]  /*5160*/  IMAD R17, R16, 0x4, R1 ;  /* 0x0000000410117824 */ /* 0x000fcc00078e0201 */
[----:B------:R-:W5:Y:S01]  /*5170*/  LDL R17, [R17+0x4] ;  /* 0x0000040011117983 */ /* 0x000f620000100800 */
[----:B------:R-:W-:Y:S01]  /*5180*/  IMAD.SHL.U32 R18, R16, 0x20, RZ ;  /* 0x0000002010127824 */ /* 0x000fe200078e00ff */
[----:B------:R-:W-:-:S06]  /*5190*/  UMOV UR4, URZ ;  /* 0x000000ff00047c82 */ /* 0x000fcc0008000000 */
.L_x_40:
        /* <DEDUP_REMOVED lines=11> */
[----:B------:R-:W4:Y:S04]  /*5250*/  @P3 LDG.E R19, desc[UR6][R14.64+0x4c] ;  /* 0x00004c060e133981 */ /* 0x000f28000c1e1900 */
[----:B------:R-:W4:Y:S04]  /*5260*/  @!P0 LDG.E R23, desc[UR6][R14.64+0xc] ;  /* 0x00000c060e178981 */ /* 0x000f28000c1e1900 */
[----:B------:R-:W4:Y:S01]  /*5270*/  @P4 LDG.E R25, desc[UR6][R14.64+0x54] ;  /* 0x000054060e194981 */ /* 0x000f22000c1e1900 */
[----:B--2---:R-:W-:-:S03]  /*5280*/  @!P0 LOP3.LUT R5, R5, R24, RZ, 0x3c, !PT ;  /* 0x0000001805058212 */ /* 0x004fc600078e3cff */
[----:B------:R-:W2:Y:S01]  /*5290*/  @P4 LDG.E R24, desc[UR6][R14.64+0x60] ;  /* 0x000060060e184981 */ /* 0x000ea2000c1e1900 */
[----:B---3--:R-:W-:-:S03]  /*52a0*/  @P1 LOP3.LUT R5, R5, R26, RZ, 0x3c, !PT ;  /* 0x0000001a05051212 */ /* 0x008fc600078e3cff */
[----:B------:R-:W3:Y:S01]  /*52b0*/  @P5 LDG.E R26, desc[UR6][R14.64+0x74] ;  /* 0x000074060e1a5981 */ /* 0x000ee2000c1e1900 */
[----:B----4-:R-:W-:Y:S02]  /*52c0*/  @P2 LOP3.LUT R5, R5, R28, RZ, 0x3c, !PT ;  /* 0x0000001c05052212 */ /* 0x010fe400078e3cff */
[----:B------:R-:W-:Y:S02]  /*52d0*/  @!P0 LOP3.LUT R3, R3, R20, RZ, 0x3c, !PT ;  /* 0x0000001403038212 */ /* 0x000fe400078e3cff */
[----:B------:R-:W4:Y:S01]  /*52e0*/  @!P0 LDG.E R20, desc[UR6][R14.64+0x8] ;  /* 0x000008060e148981 */ /* 0x000f22000c1e1900 */
[----:B------:R-:W-:-:S03]  /*52f0*/  @P3 LOP3.LUT R5, R5, R19, RZ, 0x3c, !PT ;  /* 0x0000001305053212 */ /* 0x000fc600078e3cff */
[----:B------:R-:W3:Y:S01]  /*5300*/  @!P0 LDG.E R19, desc[UR6][R14.64+0x4] ;  /* 0x000004060e138981 */ /* 0x000ee2000c1e1900 */
[----:B------:R-:W-:-:S03]  /*5310*/  @!P0 LOP3.LUT R4, R4, R23, RZ, 0x3c, !PT ;  /* 0x0000001704048212 */ /* 0x000fc600078e3cff */
[----:B------:R-:W3:Y:S01]  /*5320*/  @P1 LDG.E R23, desc[UR6][R14.64+0x20] ;  /* 0x000020060e171981 */ /* 0x000ee2000c1e1900 */
[----:B--2---:R-:W-:-:S03]  /*5330*/  @P4 LOP3.LUT R5, R5, R24, RZ, 0x3c, !PT ;  /* 0x0000001805054212 */ /* 0x004fc600078e3cff */
[----:B------:R-:W2:Y:S01]  /*5340*/  @P1 LDG.E R24, desc[UR6][R14.64+0x1c] ;  /* 0x00001c060e181981 */ /* 0x000ea2000c1e1900 */
[----:B----4-:R-:W-:-:S03]  /*5350*/  @!P0 LOP3.LUT R7, R7, R20, RZ, 0x3c, !PT ;  /* 0x0000001407078212 */ /* 0x010fc600078e3cff */
[----:B------:R-:W4:Y:S01]  /*5360*/  @P1 LDG.E R20, desc[UR6][R14.64+0x14] ;  /* 0x000014060e141981 */ /* 0x000f22000c1e1900 */
[----:B---3--:R-:W-:-:S03]  /*5370*/  @!P0 LOP3.LUT R6, R6, R19, RZ, 0x3c, !PT ;  /* 0x0000001306068212 */ /* 0x008fc600078e3cff */
[----:B------:R-:W3:Y:S01]  /*5380*/  @P1 LDG.E R19, desc[UR6][R14.64+0x18] ;  /* 0x000018060e131981 */ /* 0x000ee2000c1e1900 */
[----:B------:R-:W-:-:S03]  /*5390*/  @P5 LOP3.LUT R5, R5, R26, RZ, 0x3c, !PT ;  /* 0x0000001a05055212 */ /* 0x000fc600078e3cff */
[----:B------:R-:W3:Y:S01]  /*53a0*/  @P6 LDG.E R26, desc[UR6][R14.64+0x88] ;  /* 0x000088060e1a6981 */ /* 0x000ee2000c1e1900 */
[----:B------:R-:W-:-:S03]  /*53b0*/  @P1 LOP3.LUT R4, R4, R23, RZ, 0x3c, !PT ;  /* 0x0000001704041212 */ /* 0x000fc600078e3cff */
        /* <DEDUP_REMOVED lines=27> */
[----:B------:R-:W-:Y:S02]  /*5570*/  @P4 LOP3.LUT R6, R6, R25, RZ, 0x3c, !PT ;  /* 0x0000001906064212 */ /* 0x000fe400078e3cff */
[----:B------:R-:W-:Y:S01]  /*5580*/  LOP3.LUT P0, RZ, R22, 0x80, RZ, 0xc0, !PT ;  /* 0x0000008016ff7812 */ /* 0x000fe2000780c0ff */
        /* <DEDUP_REMOVED lines=20> */
[----:B------:R-:W-:Y:S02]  /*56d0*/  @P0 LOP3.LUT R5, R5, R26, RZ, 0x3c, !PT ;  /* 0x0000001a05050212 */ /* 0x000fe400078e3cff */
[----:B------:R-:W-:Y:S02]  /*56e0*/  @P0 LOP3.LUT R4, R4, R23, RZ, 0x3c, !PT ;  /* 0x0000001704040212 */ /* 0x000fe400078e3cff */
[----:B--2---:R-:W-:Y:S02]  /*56f0*/  @P0 LOP3.LUT R7, R7, R24, RZ, 0x3c, !PT ;  /* 0x0000001807070212 */ /* 0x004fe400078e3cff */
[----:B----4-:R-:W-:Y:S02]  /*5700*/  @P0 LOP3.LUT R3, R3, R20, RZ, 0x3c, !PT ;  /* 0x0000001403030212 */ /* 0x010fe400078e3cff */
[----:B---3--:R-:W-:-:S02]  /*5710*/  @P0 LOP3.LUT R6, R6, R19, RZ, 0x3c, !PT ;  /* 0x0000001306060212 */ /* 0x008fc400078e3cff */
[----:B------:R-:W-:-:S13]  /*5720*/  R2P PR, R22.B1, 0x7f ;  /* 0x0000007f16007804 */ /* 0x000fda0000001000 */
[----:B------:R-:W2:Y:S04]  /*5730*/  @P0 LDG.E R24, desc[UR6][R14.64+0xb0] ;  /* 0x0000b0060e180981 */ /* 0x000ea8000c1e1900 */
[----:B------:R-:W3:Y:S04]  /*5740*/  @P1 LDG.E R26, desc[UR6][R14.64+0xc4] ;  /* 0x0000c4060e1a1981 */ /* 0x000ee8000c1e1900 */
        /* <DEDUP_REMOVED lines=12> */
[----:B------:R-:W3:Y:S01]  /*5810*/  @P0 LDG.E R19, desc[UR6][R14.64+0xac] ;  /* 0x0000ac060e130981 */ /* 0x000ee2000c1e1900 */
        /* <DEDUP_REMOVED lines=13> */
[----:B------:R-:W-:-:S03]  /*58f0*/  LOP3.LUT P0, RZ, R22, 0x8000, RZ, 0xc0, !PT ;  /* 0x0000800016ff7812 */ /* 0x000fc6000780c0ff */
        /* <DEDUP_REMOVED lines=30> */
[----:B------:R-:W-:Y:S02]  /*5ae0*/  @P5 LOP3.LUT R5, R5, R28, RZ, 0x3c, !PT ;  /* 0x0000001c05055212 */ /* 0x000fe400078e3cff */
[----:B----4-:R-:W-:Y:S02]  /*5af0*/  @P5 LOP3.LUT R6, R6, R23, RZ, 0x3c, !PT ;  /* 0x0000001706065212 */ /* 0x010fe400078e3cff */
[----:B------:R-:W-:Y:S01]  /*5b00*/  @P6 LOP3.LUT R5, R5, R26, RZ, 0x3c, !PT ;  /* 0x0000001a05056212 */ /* 0x000fe200078e3cff */
        /* <DEDUP_REMOVED lines=10> */
[----:B---3--:R-:W-:-:S03]  /*5bb0*/  @P5 LOP3.LUT R4, R4, R19, RZ, 0x3c, !PT ;  /* 0x0000001304045212 */ /* 0x008fc600078e3cff */
[----:B------:R-:W3:Y:S01]  /*5bc0*/  @P6 LDG.E R19, desc[UR6][R14.64+0x124] ;  /* 0x000124060e136981 */ /* 0x000ee2000c1e1900 */
[----:B------:R-:W-:-:S04]  /*5bd0*/  UIADD3 UR4, UPT, UPT, UR4, 0x10, URZ ;  /* 0x0000001004047890 */ /* 0x000fc8000fffe0ff */
[----:B------:R-:W-:Y:S01]  /*5be0*/  UISETP.NE.AND UP0, UPT, UR4, 0x20, UPT ;  /* 0x000000200400788c */ /* 0x000fe2000bf05270 */
[----:B----4-:R-:W-:Y:S02]  /*5bf0*/  @P0 LOP3.LUT R6, R6, R23, RZ, 0x3c, !PT ;  /* 0x0000001706060212 */ /* 0x010fe400078e3cff */
[----:B------:R-:W-:Y:S02]  /*5c00*/  @P0 LOP3.LUT R5, R5, R26, RZ, 0x3c, !PT ;  /* 0x0000001a05050212 */ /* 0x000fe400078e3cff */
[----:B------:R-:W-:Y:S02]  /*5c10*/  @P6 LOP3.LUT R7, R7, R20, RZ, 0x3c, !PT ;  /* 0x0000001407076212 */ /* 0x000fe400078e3cff */
[----:B------:R-:W-:Y:S02]  /*5c20*/  @P0 LOP3.LUT R3, R3, R22, RZ, 0x3c, !PT ;  /* 0x0000001603030212 */ /* 0x000fe400078e3cff */
[----:B--2---:R-:W-:Y:S02]  /*5c30*/  @P0 LOP3.LUT R7, R7, R24, RZ, 0x3c, !PT ;  /* 0x0000001807070212 */ /* 0x004fe400078e3cff */
[----:B---3--:R-:W-:-:S04]  /*5c40*/  @P6 LOP3.LUT R4, R4, R19, RZ, 0x3c, !PT ;  /* 0x0000001304046212 */ /* 0x008fc800078e3cff */
        /* <DEDUP_REMOVED lines=17> */
.L_x_43:
[----:B------:R-:W-:-:S06]  /*5d60*/  IMAD R17, R16, 0x4, R1 ;  /* 0x0000000410117824 */ /* 0x000fcc00078e0201 */
[----:B------:R-:W5:Y:S01]  /*5d70*/  LDL R17, [R17+0x4] ;  /* 0x0000040011117983 */ /* 0x000f620000100800 */
[----:B------:R-:W-:Y:S01]  /*5d80*/  IMAD.SHL.U32 R18, R16, 0x20, RZ ;  /* 0x0000002010127824 */ /* 0x000fe200078e00ff */
[----:B------:R-:W-:-:S06]  /*5d90*/  UMOV UR4, URZ ;  /* 0x000000ff00047c82 */ /* 0x000fcc0008000000 */
.L_x_42:
        /* <DEDUP_REMOVED lines=188> */
.L_x_45:
[----:B------:R-:W-:-:S06]  /*6960*/  IMAD R17, R16, 0x4, R1 ;  /* 0x0000000410117824 */ /* 0x000fcc00078e0201 */
[----:B------:R-:W5:Y:S01]  /*6970*/  LDL R17, [R17+0x4] ;  /* 0x0000040011117983 */ /* 0x000f620000100800 */
[----:B------:R-:W-:Y:S01]  /*6980*/  IMAD.SHL.U32 R18, R16, 0x20, RZ ;  /* 0x0000002010127824 */ /* 0x000fe200078e00ff */
[----:B------:R-:W-:-:S06]  /*6990*/  UMOV UR4, URZ ;  /* 0x000000ff00047c82 */ /* 0x000fcc0008000000 */
.L_x_44:
        /* <DEDUP_REMOVED lines=179> */
.L_x_39:
[----:B------:R-:W-:Y:S05]  /*74d0*/  BSYNC.RECONVERGENT B2 ;  /* 0x0000000000027941 */ /* 0x000fea0003800200 */
.L_x_38:
[C---:B------:R-:W-:Y:S01]  /*74e0*/  ISETP.GT.U32.AND P0, PT, R12.reuse, 0x3, PT ;  /* 0x000000030c00780c */ /* 0x040fe20003f04070 */
[----:B------:R-:W-:Y:S01]  /*74f0*/  VIADD R9, R9, 0x1 ;  /* 0x0000000109097836 */ /* 0x000fe20000000000 */
[--C-:B------:R-:W-:Y:S02]  /*7500*/  SHF.R.U64 R12, R12, 0x2, R13.reuse ;  /* 0x000000020c0c7819 */ /* 0x100fe4000000120d */
[----:B------:R-:W-:Y:S02]  /*7510*/  ISETP.GT.U32.AND.EX P0, PT, R13, RZ, PT, P0 ;  /* 0x000000ff0d00720c */ /* 0x000fe40003f04100 */
[----:B------:R-:W-:-:S11]  /*7520*/  SHF.R.U32.HI R13, RZ, 0x2, R13 ;  /* 0x00000002ff0d7819 */ /* 0x000fd6000001160d */
[----:B------:R-:W-:Y:S05]  /*7530*/  @P0 BRA `(.L_x_46) ;  /* 0xffffffd800dc0947 */ /* 0x000fea000383ffff */
.L_x_37:
[----:B------:R-:W-:Y:S05]  /*7540*/  BSYNC.RECONVERGENT B1 ;  /* 0x0000000000017941 */ /* 0x000fea0003800200 */
.L_x_36:
[----:B012---:R-:W-:Y:S01]  /*7550*/  SHF.R.U32.HI R4, RZ, 0x2, R3 ;  /* 0x00000002ff047819 */ /* 0x007fe20000011603 */
[----:B------:R-:W-:-:S03]  /*7560*/  IMAD.MOV.U32 R7, RZ, RZ, 0x2f800000 ;  /* 0x2f800000ff077424 */ /* 0x000fc600078e00ff */
[----:B------:R-:W-:Y:S01]  /*7570*/  LOP3.LUT R4, R4, R3, RZ, 0x3c, !PT ;  /* 0x0000000304047212 */ /* 0x000fe200078e3cff */
[----:B------:R-:W-:-:S04]  /*7580*/  IMAD.SHL.U32 R3, R5, 0x10, RZ ;  /* 0x0000001005037824 */ /* 0x000fc800078e00ff */
[----:B------:R-:W-:-:S05]  /*7590*/  IMAD.SHL.U32 R6, R4, 0x2, RZ ;  /* 0x0000000204067824 */ /* 0x000fca00078e00ff */
[----:B------:R-:W-:Y:S01]  /*75a0*/  LOP3.LUT R6, R4, R6, R3, 0x96, !PT ;  /* 0x0000000604067212 */ /* 0x000fe200078e9603 */
[----:B------:R-:W-:-:S03]  /*75b0*/  IMAD.MOV.U32 R3, RZ, RZ, 0x3 ;  /* 0x00000003ff037424 */ /* 0x000fc600078e00ff */
[----:B------:R-:W-:Y:S01]  /*75c0*/  LOP3.LUT R5, R6, R5, RZ, 0x3c, !PT ;  /* 0x0000000506057212 */ /* 0x000fe200078e3cff */
[----:B------:R-:W-:-:S03]  /*75d0*/  IMAD R3, R0, R3, 0x2 ;  /* 0x0000000200037424 */ /* 0x000fc600078e0203 */
[----:B------:R-:W-:Y:S02]  /*75e0*/  IADD3 R5, PT, PT, R2, 0x587c5, R5 ;  /* 0x000587c502057810 */ /* 0x000fe40007ffe005 */
[----:B------:R-:W-:Y:S02]  /*75f0*/  I2FP.F32.U32 R12, R3 ;  /* 0x00000003000c7245 */ /* 0x000fe40000201000 */
[----:B------:R-:W-:-:S05]  /*7600*/  I2FP.F32.U32 R2, R5 ;  /* 0x0000000500027245 */ /* 0x000fca0000201000 */
[----:B------:R-:W-:-:S04]  /*7610*/  FFMA R2, R2, R7, 1.1641532182693481445e-10 ;  /* 0x2f00000002027423 */ /* 0x000fc80000000007 */
[----:B------:R-:W-:Y:S01]  /*7620*/  FFMA R9, R2, 0.059999998658895492554, RZ ;  /* 0x3d75c28f02097823 */ /* 0x000fe200000000ff */
        /* <DEDUP_REMOVED lines=21> */
.L_x_57:
        /* <DEDUP_REMOVED lines=11> */
.L_x_52:
[----:B------:R-:W-:-:S06]  /*7830*/  IMAD R15, R18, 0x4, R1 ;  /* 0x00000004120f7824 */ /* 0x000fcc00078e0201 */
[----:B------:R-:W5:Y:S01]  /*7840*/  LDL R15, [R15+0x4] ;  /* 0x000004000f0f7983 */ /* 0x000f620000100800 */
[----:B------:R-:W-:Y:S01]  /*7850*/  IMAD.SHL.U32 R19, R18, 0x20, RZ ;  /* 0x0000002012137824 */ /* 0x000fe200078e00ff */
[----:B------:R-:W-:-:S06]  /*7860*/  UMOV UR4, URZ ;  /* 0x000000ff00047c82 */ /* 0x000fcc0008000000 */
.L_x_51:
        /* <DEDUP_REMOVED lines=12> */
[----:B------:R-:W4:Y:S01]  /*7930*/  @P1 LDG.E R25, desc[UR6][R16.64+0x20] ;  /* 0x0000200610191981 */ /* 0x000f22000c1e1900 */
[----:B--2---:R-:W-:-:S03]  /*7940*/  @!P0 LOP3.LUT R5, R5, R22, RZ, 0x3c, !PT ;  /* 0x0000001605058212 */ /* 0x004fc600078e3cff */
[----:B------:R-:W2:Y:S01]  /*7950*/  @!P0 LDG.E R22, desc[UR6][R16.64] ;  /* 0x0000000610168981 */ /* 0x000ea2000c1e1900 */
[----:B---3--:R-:W-:-:S03]  /*7960*/  @P1 LOP3.LUT R5, R5, R24, RZ, 0x3c, !PT ;  /* 0x0000001805051212 */ /* 0x008fc600078e3cff */
[----:B------:R-:W3:Y:S01]  /*7970*/  @P4 LDG.E R24, desc[UR6][R16.64+0x60] ;  /* 0x0000600610184981 */ /* 0x000ee2000c1e1900 */
[----:B----4-:R-:W-:-:S03]  /*7980*/  @P2 LOP3.LUT R5, R5, R26, RZ, 0x3c, !PT ;  /* 0x0000001a05052212 */ /* 0x010fc600078e3cff */
[----:B------:R-:W4:Y:S01]  /*7990*/  @P5 LDG.E R26, desc[UR6][R16.64+0x74] ;  /* 0x00007406101a5981 */ /* 0x000f22000c1e1900 */
[----:B------:R-:W-:Y:S02]  /*79a0*/  @P3 LOP3.LUT R5, R5, R28, RZ, 0x3c, !PT ;  /* 0x0000001c05053212 */ /* 0x000fe400078e3cff */
[----:B------:R-:W-:Y:S02]  /*79b0*/  @!P0 LOP3.LUT R6, R6, R21, RZ, 0x3c, !PT ;  /* 0x0000001506068212 */ /* 0x000fe400078e3cff */
[----:B------:R-:W4:Y:S01]  /*79c0*/  @!P0 LDG.E R21, desc[UR6][R16.64+0xc] ;  /* 0x00000c0610158981 */ /* 0x000f22000c1e1900 */
[----:B--2---:R-:W-:-:S03]  /*79d0*/  @!P0 LOP3.LUT R3, R3, R22, RZ, 0x3c, !PT ;  /* 0x0000001603038212 */ /* 0x004fc600078e3cff */
[----:B------:R-:W2:Y:S01]  /*79e0*/  @!P0 LDG.E R22, desc[UR6][R16.64+0x8] ;  /* 0x0000080610168981 */ /* 0x000ea2000c1e1900 */
[----:B---3--:R-:W-:-:S03]  /*79f0*/  @P4 LOP3.LUT R5, R5, R24, RZ, 0x3c, !PT ;  /* 0x0000001805054212 */ /* 0x008fc600078e3cff */
[----:B------:R-:W3:Y:S01]  /*7a00*/  @P1 LDG.E R24, desc[UR6][R16.64+0x14] ;  /* 0x0000140610181981 */ /* 0x000ee2000c1e1900 */
[----:B----4-:R-:W-:-:S03]  /*7a10*/  @!P0 LOP3.LUT R4, R4, R21, RZ, 0x3c, !PT ;  /* 0x0000001504048212 */ /* 0x010fc600078e3cff */
[----:B------:R-:W4:Y:S01]  /*7a20*/  @P1 LDG.E R21, desc[UR6][R16.64+0x18] ;  /* 0x0000180610151981 */ /* 0x000f22000c1e1900 */
[----:B--2---:R-:W-:-:S03]  /*7a30*/  @!P0 LOP3.LUT R7, R7, R22, RZ, 0x3c, !PT ;  /* 0x0000001607078212 */ /* 0x004fc600078e3cff */
[----:B------:R-:W2:Y:S01]  /*7a40*/  @P1 LDG.E R22, desc[UR6][R16.64+0x1c] ;  /* 0x00001c0610161981 */ /* 0x000ea2000c1e1900 */
[----:B---3--:R-:W-:-:S03]  /*7a50*/  @P1 LOP3.LUT R3, R3, R24, RZ, 0x3c, !PT ;  /* 0x0000001803031212 */ /* 0x008fc600078e3cff */
[----:B------:R-:W3:Y:S01]  /*7a60*/  @P2 LDG.E R24, desc[UR6][R16.64+0x28] ;  /* 0x0000280610182981 */ /* 0x000ee2000c1e1900 */
[----:B------:R-:W-:-:S03]  /*7a70*/  @P1 LOP3.LUT R4, R4, R25, RZ, 0x3c, !PT ;  /* 0x0000001904041212 */ /* 0x000fc600078e3cff */
[----:B------:R-:W3:Y:S01]  /*7a80*/  @P2 LDG.E R25, desc[UR6][R16.64+0x34] ;  /* 0x0000340610192981 */ /* 0x000ee2000c1e1900 */
[----:B----4-:R-:W-:-:S03]  /*7a90*/  @P1 LOP3.LUT R6, R6, R21, RZ, 0x3c, !PT ;  /* 0x0000001506061212 */ /* 0x010fc600078e3cff */
[----:B------:R-:W4:Y:S01]  /*7aa0*/  @P2 LDG.E R21, desc[UR6][R16.64+0x2c] ;  /* 0x00002c0610152981 */ /* 0x000f22000c1e1900 */
[----:B--2---:R-:W-:-:S03]  /*7ab0*/  @P1 LOP3.LUT R7, R7, R22, RZ, 0x3c, !PT ;  /* 0x0000001607071212 */ /* 0x004fc600078e3cff */
        /* <DEDUP_REMOVED lines=27> */
[----:B------:R-:W-:Y:S02]  /*7c70*/  LOP3.LUT P0, RZ, R23, 0x80, RZ, 0xc0, !PT ;  /* 0x0000008017ff7812 */ /* 0x000fe4000780c0ff */
[----:B------:R-:W-:Y:S02]  /*7c80*/  @P5 LOP3.LUT R4, R4, R25, RZ, 0x3c, !PT ;  /* 0x0000001904045212 */ /* 0x000fe400078e3cff */
        /* <DEDUP_REMOVED lines=17> */
[----:B------:R-:W-:Y:S02]  /*7da0*/  @P6 LOP3.LUT R5, R5, R26, RZ, 0x3c, !PT ;  /* 0x0000001a05056212 */ /* 0x000fe400078e3cff */
[----:B------:R-:W-:Y:S02]  /*7db0*/  @P0 LOP3.LUT R4, R4, R25, RZ, 0x3c, !PT ;  /* 0x0000001904040212 */ /* 0x000fe400078e3cff */
[----:B----4-:R-:W-:Y:S02]  /*7dc0*/  @P0 LOP3.LUT R6, R6, R21, RZ, 0x3c, !PT ;  /* 0x0000001506060212 */ /* 0x010fe400078e3cff */
[----:B--2---:R-:W-:Y:S02]  /*7dd0*/  @P0 LOP3.LUT R7, R7, R22, RZ, 0x3c, !PT ;  /* 0x0000001607070212 */ /* 0x004fe400078e3cff */
[----:B---3--:R-:W-:Y:S02]  /*7de0*/  @P0 LOP3.LUT R5, R5, R24, RZ, 0x3c, !PT ;  /* 0x0000001805050212 */ /* 0x008fe400078e3cff */
[----:B------:R-:W-:-:S13]  /*7df0*/  R2P PR, R23.B1, 0x7f ;  /* 0x0000007f17007804 */ /* 0x000fda0000001000 */
[----:B------:R-:W2:Y:S04]  /*7e00*/  @P0 LDG.E R22, desc[UR6][R16.64+0xb0] ;  /* 0x0000b00610160981 */ /* 0x000ea8000c1e1900 */
[----:B------:R-:W3:Y:S04]  /*7e10*/  @P1 LDG.E R24, desc[UR6][R16.64+0xc4] ;  /* 0x0000c40610181981 */ /* 0x000ee8000c1e1900 */
        /* <DEDUP_REMOVED lines=11> */
[----:B--2---:R-:W-:Y:S02]  /*7ed0*/  @P4 LOP3.LUT R5, R5, R22, RZ, 0x3c, !PT ;  /* 0x0000001605054212 */ /* 0x004fe400078e3cff */
[----:B------:R-:W2:Y:S02]  /*7ee0*/  @P0 LDG.E R22, desc[UR6][R16.64+0xa0] ;  /* 0x0000a00610160981 */ /* 0x000ea4000c1e1900 */
[----:B---3--:R-:W-:Y:S02]  /*7ef0*/  @P5 LOP3.LUT R5, R5, R24, RZ, 0x3c, !PT ;  /* 0x0000001805055212 */ /* 0x008fe400078e3cff */
[----:B------:R-:W3:Y:S01]  /*7f00*/  @P0 LDG.E R24, desc[UR6][R16.64+0xa8] ;  /* 0x0000a80610180981 */ /* 0x000ee2000c1e1900 */
        /* <DEDUP_REMOVED lines=25> */
[----:B------:R-:W-:Y:S01]  /*80a0*/  @P2 LOP3.LUT R4, R4, R25, RZ, 0x3c, !PT ;  /* 0x0000001904042212 */ /* 0x000fe200078e3cff */
[----:B------:R-:W3:Y:S01]  /*80b0*/  @P4 LDG.E R26, desc[UR6][R16.64+0xf0] ;  /* 0x0000f006101a4981 */ /* 0x000ee2000c1e1900 */
[----:B----4-:R-:W-:-:S03]  /*80c0*/  @P3 LOP3.LUT R6, R6, R21, RZ, 0x3c, !PT ;  /* 0x0000001506063212 */ /* 0x010fc600078e3cff */
        /* <DEDUP_REMOVED lines=26> */
[----:B---3--:R-:W-:Y:S02]  /*8270*/  @P6 LOP3.LUT R3, R3, R24, RZ, 0x3c, !PT ;  /* 0x0000001803036212 */ /* 0x008fe400078e3cff */
[----:B------:R-:W-:Y:S01]  /*8280*/  @P6 LOP3.LUT R7, R7, R26, RZ, 0x3c, !PT ;  /* 0x0000001a07076212 */ /* 0x000fe200078e3cff */
[----:B------:R-:W3:Y:S04]  /*8290*/  @P0 LDG.E R24, desc[UR6][R16.64+0x134] ;  /* 0x0001340610180981 */ /* 0x000ee8000c1e1900 */
[----:B------:R-:W3:Y:S01]  /*82a0*/  @P0 LDG.E R26, desc[UR6][R16.64+0x13c] ;  /* 0x00013c06101a0981 */ /* 0x000ee2000c1e1900 */
[----:B------:R-:W-:-:S04]  /*82b0*/  UIADD3 UR4, UPT, UPT, UR4, 0x10, URZ ;  /* 0x0000001004047890 */ /* 0x000fc8000fffe0ff */
[----:B------:R-:W-:Y:S01]  /*82c0*/  UISETP.NE.AND UP0, UPT, UR4, 0x20, UPT ;  /* 0x000000200400788c */ /* 0x000fe2000bf05270 */
[----:B----4-:R-:W-:Y:S02]  /*82d0*/  @P6 LOP3.LUT R4, R4, R21, RZ, 0x3c, !PT ;  /* 0x0000001504046212 */ /* 0x010fe400078e3cff */
[----:B------:R-:W-:Y:S02]  /*82e0*/  @P0 LOP3.LUT R6, R6, R23, RZ, 0x3c, !PT ;  /* 0x0000001706060212 */ /* 0x000fe400078e3cff */
[----:B------:R-:W-:Y:S02]  /*82f0*/  @P0 LOP3.LUT R4, R4, R25, RZ, 0x3c, !PT ;  /* 0x0000001904040212 */ /* 0x000fe400078e3cff */
[----:B--2---:R-:W-:Y:S02]  /*8300*/  @P0 LOP3.LUT R3, R3, R22, RZ, 0x3c, !PT ;  /* 0x0000001603030212 */ /* 0x004fe400078e3cff */
[----:B---3--:R-:W-:Y:S02]  /*8310*/  @P0 LOP3.LUT R7, R7, R24, RZ, 0x3c, !PT ;  /* 0x0000001807070212 */ /* 0x008fe400078e3cff */
        /* <DEDUP_REMOVED lines=17> */
.L_x_54:
[----:B------:R-:W-:-:S06]  /*8430*/  IMAD R15, R18, 0x4, R1 ;  /* 0x00000004120f7824 */ /* 0x000fcc00078e0201 */
[----:B------:R-:W5:Y:S01]  /*8440*/  LDL R15, [R15+0x4] ;  /* 0x000004000f0f7983 */ /* 0x000f620000100800 */
[----:B------:R-:W-:Y:S01]  /*8450*/  IMAD.SHL.U32 R19, R18, 0x20, RZ ;  /* 0x0000002012137824 */ /* 0x000fe200078e00ff */
[----:B------:R-:W-:-:S06]  /*8460*/  UMOV UR4, URZ ;  /* 0x000000ff00047c82 */ /* 0x000fcc0008000000 */
.L_x_53:
        /* <DEDUP_REMOVED lines=188> */
.L_x_56:
[----:B------:R-:W-:-:S06]  /*9030*/  IMAD R15, R18, 0x4, R1 ;  /* 0x00000004120f7824 */ /* 0x000fcc00078e0201 */
[----:B------:R-:W5:Y:S01]  /*9040*/  LDL R15, [R15+0x4] ;  /* 0x000004000f0f7983 */ /* 0x000f620000100800 */
[----:B------:R-:W-:Y:S01]  /*9050*/  IMAD.SHL.U32 R19, R18, 0x20, RZ ;  /* 0x0000002012137824 */ /* 0x000fe200078e00ff */
[----:B------:R-:W-:-:S06]  /*9060*/  UMOV UR4, URZ ;  /* 0x000000ff00047c82 */ /* 0x000fcc0008000000 */
.L_x_55:
        /* <DEDUP_REMOVED lines=179> */
.L_x_50:
[----:B------:R-:W-:Y:S05]  /*9ba0*/  BSYNC.RECONVERGENT B2 ;  /* 0x0000000000027941 */ /* 0x000fea0003800200 */
.L_x_49:
[----:B------:R-:W-:Y:S01]  /*9bb0*/  ISETP.GT.U32.AND P0, PT, R14, 0x3, PT ;  /* 0x000000030e00780c */ /* 0x000fe20003f04070 */
[----:B------:R-:W-:Y:S01]  /*9bc0*/  VIADD R12, R12, 0x1 ;  /* 0x000000010c0c7836 */ /* 0x000fe20000000000 */
[--C-:B------:R-:W-:Y:S02]  /*9bd0*/  SHF.R.U64 R14, R14, 0x2, R13.reuse ;  /* 0x000000020e0e7819 */ /* 0x100fe4000000120d */
[----:B------:R-:W-:Y:S02]  /*9be0*/  ISETP.GT.U32.AND.EX P0, PT, R13, RZ, PT, P0 ;  /* 0x000000ff0d00720c */ /* 0x000fe40003f04100 */
[----:B------:R-:W-:-:S11]  /*9bf0*/  SHF.R.U32.HI R13, RZ, 0x2, R13 ;  /* 0x00000002ff0d7819 */ /* 0x000fd6000001160d */
[----:B------:R-:W-:Y:S05]  /*9c00*/  @P0 BRA `(.L_x_57) ;  /* 0xffffffd800dc0947 */ /* 0x000fea000383ffff */
.L_x_48:
[----:B------:R-:W-:Y:S05]  /*9c10*/  BSYNC.RECONVERGENT B1 ;  /* 0x0000000000017941 */ /* 0x000fea0003800200 */
.L_x_47:
[----:B012---:R-:W-:Y:S01]  /*9c20*/  SHF.R.U32.HI R4, RZ, 0x2, R3 ;  /* 0x00000002ff047819 */ /* 0x007fe20000011603 */
[----:B------:R-:W0:Y:S03]  /*9c30*/  LDC.64 R10, c[0x0][0x388] ;  /* 0x0000e200ff0a7b82 */ /* 0x000e260000000a00 */
        /* <DEDUP_REMOVED lines=8> */
[----:B------:R-:W-:Y:S02]  /*9cc0*/  IMAD.MOV.U32 R2, RZ, RZ, 0x2f800000 ;  /* 0x2f800000ff027424 */ /* 0x000fe400078e00ff */
[----:B0-----:R-:W-:Y:S01]  /*9cd0*/  IMAD.WIDE.U32 R10, R0, 0xc, R10 ;  /* 0x0000000c000a7825 */ /* 0x001fe200078e000a */
[----:B------:R-:W-:-:S04]  /*9ce0*/  I2FP.F32.U32 R5, R5 ;  /* 0x0000000500057245 */ /* 0x000fc80000201000 */
[----:B------:R2:W-:Y:S01]  /*9cf0*/  STG.E desc[UR6][R10.64], R8 ;  /* 0x000000080a007986 */ /* 0x0005e2000c101906 */
[----:B------:R-:W-:Y:S01]  /*9d00*/  FFMA R5, R5, R2, 1.1641532182693481445e-10 ;  /* 0x2f00000005057423 */ /* 0x000fe20000000002 */
[----:B-1----:R-:W-:-:S04]  /*9d10*/  IMAD.WIDE.U32 R6, R0, 0x4, R6 ;  /* 0x0000000400067825 */ /* 0x002fc800078e0006 */
[----:B------:R-:W-:Y:S01]  /*9d20*/  FFMA R5, R5, R4, -0.029999999329447746277 ;  /* 0xbcf5c28f05057423 */ /* 0x000fe20000000004 */
[----:B------:R2:W-:Y:S04]  /*9d30*/  STG.E desc[UR6][R10.64+0x4], R9 ;  /* 0x000004090a007986 */ /* 0x0005e8000c101906 */
[----:B------:R2:W-:Y:S04]  /*9d40*/  STG.E desc[UR6][R10.64+0x8], R5 ;  /* 0x000008050a007986 */ /* 0x0005e8000c101906 */
[----:B------:R2:W5:Y:S02]  /*9d50*/  LDG.E R7, desc[UR6][R6.64] ;  /* 0x0000000606077981 */ /* 0x000564000c1e1900 */
.L_x_13:
[----:B------:R-:W-:Y:S05]  /*9d60*/  BSYNC.RECONVERGENT B0 ;  /* 0x0000000000007941 */ /* 0x000fea0003800200 */
.L_x_12:
[----:B0-----:R-:W0:Y:S02]  /*9d70*/  LDC.64 R2, c[0x0][0x398] ;  /* 0x0000e600ff027b82 */ /* 0x001e240000000a00 */
[----:B0-----:R-:W-:-:S05]  /*9d80*/  IMAD.WIDE.U32 R2, R0, 0x10, R2 ;  /* 0x0000001000027825 */ /* 0x001fca00078e0002 */
[----:B-----5:R-:W-:Y:S01]  /*9d90*/  STG.E desc[UR6][R2.64+0xc], R7 ;  /* 0x00000c0702007986 */ /* 0x020fe2000c101906 */
[----:B------:R-:W-:Y:S05]  /*9da0*/  EXIT ;  /* 0x000000000000794d */ /* 0x000fea0003800000 */
.L_x_58:
        /* <DEDUP_REMOVED lines=13> */
.L_x_141:


//--------------------- .text._Z16CollisionsKernelP6float3S0_S0_jfffff --------------------------
	.section	.text._Z16CollisionsKernelP6float3S0_S0_jfffff,"ax",@progbits
	.align	128
        .global         _Z16CollisionsKernelP6float3S0_S0_jfffff
        .type           _Z16CollisionsKernelP6float3S0_S0_jfffff,@function
        .size           _Z16CollisionsKernelP6float3S0_S0_jfffff,(.L_x_136 - _Z16CollisionsKernelP6float3S0_S0_jfffff)
        .other          _Z16CollisionsKernelP6float3S0_S0_jfffff,@"STO_CUDA_ENTRY STV_DEFAULT"
_Z16CollisionsKernelP6float3S0_S0_jfffff:
.text._Z16CollisionsKernelP6float3S0_S0_jfffff:
[----:B------:R-:W-:Y:S01]  /*0000*/  LDC R1, c[0x0][0x37c] ;  /* 0x0000df00ff017b82 */ /* 0x000fe20000000800 */
[----:B------:R-:W0:Y:S07]  /*0010*/  S2R R3, SR_TID.X ;  /* 0x0000000000037919 */ /* 0x000e2e0000002100 */
[----:B------:R-:W0:Y:S01]  /*0020*/  LDC R6, c[0x0][0x360] ;  /* 0x0000d800ff067b82 */ /* 0x000e220000000800 */
[----:B------:R-:W1:Y:S01]  /*0030*/  LDCU UR6, c[0x0][0x398] ;  /* 0x00007300ff0677ac */ /* 0x000e620008000800 */
[----:B------:R-:W2:Y:S06]  /*0040*/  S2R R0, SR_TID.Y ;  /* 0x0000000000007919 */ /* 0x000eac0000002200 */
[----:B------:R-:W0:Y:S08]  /*0050*/  S2UR UR4, SR_CTAID.X ;  /* 0x00000000000479c3 */ /* 0x000e300000002500 */
[----:B------:R-:W2:Y:S08]  /*0060*/  S2UR UR5, SR_CTAID.Y ;  /* 0x00000000000579c3 */ /* 0x000eb00000002600 */
[----:B------:R-:W2:Y:S01]  /*0070*/  LDC R7, c[0x0][0x364] ;  /* 0x0000d900ff077b82 */ /* 0x000ea20000000800 */
[----:B0-----:R-:W-:-:S02]  /*0080*/  IMAD R6, R6, UR4, R3 ;  /* 0x0000000406067c24 */ /* 0x001fc4000f8e0203 */
[----:B--2---:R-:W-:-:S05]  /*0090*/  IMAD R7, R7, UR5, R0 ;  /* 0x0000000507077c24 */ /* 0x004fca000f8e0200 */
[CC--:B------:R-:W-:Y:S02]  /*00a0*/  ISETP.NE.AND P0, PT, R6.reuse, R7.reuse, PT ;  /* 0x000000070600720c */ /* 0x0c0fe40003f05270 */
[----:B------:R-:W-:-:S04]  /*00b0*/  VIMNMX.U32 R0, PT, PT, R6, R7, !PT ;  /* 0x0000000706007248 */ /* 0x000fc80007fe0000 */
[----:B-1----:R-:W-:-:S13]  /*00c0*/  ISETP.GE.U32.OR P0, PT, R0, UR6, !P0 ;  /* 0x0000000600007c0c */ /* 0x002fda000c706470 */
[----:B------:R-:W-:Y:S05]  /*00d0*/  @P0 EXIT ;  /* 0x000000000000094d */ /* 0x000fea0003800000 */
[----:B------:R-:W0:Y:S01]  /*00e0*/  LDC.64 R8, c[0x0][0x380] ;  /* 0x0000e000ff087b82 */ /* 0x000e220000000a00 */
[----:B------:R-:W1:Y:S01]  /*00f0*/  LDCU.64 UR4, c[0x0][0x358] ;  /* 0x00006b00ff0477ac */ /* 0x000e620008000a00 */
[----:B0-----:R-:W-:-:S04]  /*0100*/  IMAD.WIDE.U32 R4, R7, 0xc, R8 ;  /* 0x0000000c07047825 */ /* 0x001fc800078e0008 */
[----:B------:R-:W-:Y:S01]  /*0110*/  IMAD.WIDE.U32 R8, R6, 0xc, R8 ;  /* 0x0000000c06087825 */ /* 0x000fe200078e0008 */
[----:B-1----:R-:W2:Y:S04]  /*0120*/  LDG.E R2, desc[UR4][R4.64+0x4] ;  /* 0x0000040404027981 */ /* 0x002ea8000c1e1900 */
[----:B------:R-:W2:Y:S04]  /*0130*/  LDG.E R11, desc[UR4][R8.64+0x4] ;  /* 0x00000404080b7981 */ /* 0x000ea8000c1e1900 */
[----:B------:R-:W3:Y:S04]  /*0140*/  LDG.E R3, desc[UR4][R4.64] ;  /* 0x0000000404037981 */ /* 0x000ee8000c1e1900 */
[----:B------:R-:W3:Y:S04]  /*0150*/  LDG.E R0, desc[UR4][R8.64] ;  /* 0x0000000408007981 */ /* 0x000ee8000c1e1900 */
[----:B------:R-:W4:Y:S04]  /*0160*/  LDG.E R10, desc[UR4][R4.64+0x8] ;  /* 0x00000804040a7981 */ /* 0x000f28000c1e1900 */
[----:B------:R-:W4:Y:S01]  /*0170*/  LDG.E R13, desc[UR4][R8.64+0x8] ;  /* 0x00000804080d7981 */ /* 0x000f22000c1e1900 */
[----:B------:R-:W-:Y:S01]  /*0180*/  BSSY.RECONVERGENT B0, `(.L_x_59) ;  /* 0x0000013000007945 */ /* 0x000fe20003800200 */
[----:B--2---:R-:W-:-:S04]  /*0190*/  FADD R2, R2, -R11 ;  /* 0x8000000b02027221 */ /* 0x004fc80000000000 */
[----:B------:R-:W-:Y:S01]  /*01a0*/  FMUL R12, R2, R2 ;  /* 0x00000002020c7220 */ /* 0x000fe20000400000 */
[----:B---3--:R-:W-:-:S04]  /*01b0*/  FADD R3, R3, -R0 ;  /* 0x8000000003037221 */ /* 0x008fc80000000000 */
[----:B------:R-:W-:Y:S01]  /*01c0*/  FFMA R11, R3, R3, R12 ;  /* 0x00000003030b7223 */ /* 0x000fe2000000000c */
[----:B----4-:R-:W-:-:S04]  /*01d0*/  FADD R0, R10, -R13 ;  /* 0x8000000d0a007221 */ /* 0x010fc80000000000 */
[----:B------:R-:W-:-:S04]  /*01e0*/  FFMA R11, R0, R0, R11 ;  /* 0x00000000000b7223 */ /* 0x000fc8000000000b */
[----:B------:R0:W1:Y:S01]  /*01f0*/  MUFU.RSQ R10, R11 ;  /* 0x0000000b000a7308 */ /* 0x0000620000001400 */
[----:B------:R-:W-:-:S04]  /*0200*/  IADD3 R12, PT, PT, R11, -0xd000000, RZ ;  /* 0xf30000000b0c7810 */ /* 0x000fc80007ffe0ff */
[----:B------:R-:W-:-:S13]  /*0210*/  ISETP.GT.U32.AND P0, PT, R12, 0x727fffff, PT ;  /* 0x727fffff0c00780c */ /* 0x000fda0003f04070 */
[----:B01----:R-:W-:Y:S05]  /*0220*/  @!P0 BRA `(.L_x_60) ;  /* 0x0000000000108947 */ /* 0x003fea0003800000 */
[----:B------:R-:W-:-:S07]  /*0230*/  MOV R12, 0x250 ;  /* 0x00000250000c7802 */ /* 0x000fce0000000f00 */
[----:B------:R-:W-:Y:S05]  /*0240*/  CALL.REL.NOINC `($__internal_0_$__cuda_sm20_sqrt_rn_f32_slowpath) ;  /* 0x0000000400787944 */ /* 0x000fea0003c00000 */
[----:B------:R-:W-:Y:S01]  /*0250*/  MOV R5, R11 ;  /* 0x0000000b00057202 */ /* 0x000fe20000000f00 */
[----:B------:R-:W-:Y:S06]  /*0260*/  BRA `(.L_x_61) ;  /* 0x0000000000107947 */ /* 0x000fec0003800000 */
.L_x_60:
[----:B------:R-:W-:Y:S01]  /*0270*/  FMUL.FTZ R4, R11, R10 ;  /* 0x0000000a0b047220 */ /* 0x000fe20000410000 */
[----:B------:R-:W-:-:S03]  /*0280*/  FMUL.FTZ R10, R10, 0.5 ;  /* 0x3f0000000a0a7820 */ /* 0x000fc60000410000 */
[----:B------:R-:W-:-:S04]  /*0290*/  FFMA R5, -R4, R4, R11 ;  /* 0x0000000404057223 */ /* 0x000fc8000000010b */
[----:B------:R-:W-:-:S07]  /*02a0*/  FFMA R5, R5, R10, R4 ;  /* 0x0000000a05057223 */ /* 0x000fce0000000004 */
.L_x_61:
[----:B------:R-:W-:Y:S05]  /*02b0*/  BSYNC.RECONVERGENT B0 ;  /* 0x0000000000007941 */ /* 0x000fea0003800200 */
.L_x_59:
[----:B------:R-:W0:Y:S02]  /*02c0*/  LDC R8, c[0x0][0x39c] ;  /* 0x0000e700ff087b82 */ /* 0x000e240000000800 */
[----:B0-----:R-:W-:-:S05]  /*02d0*/  FADD R8, R8, R8 ;  /* 0x0000000808087221 */ /* 0x001fca0000000000 */
[----:B------:R-:W-:-:S13]  /*02e0*/  FSETP.GEU.AND P0, PT, R5, R8, PT ;  /* 0x000000080500720b */ /* 0x000fda0003f0e000 */
[----:B------:R-:W-:Y:S05]  /*02f0*/  @P0 EXIT ;  /* 0x000000000000094d */ /* 0x000fea0003800000 */
[----:B------:R-:W0:Y:S01]  /*0300*/  MUFU.RCP R4, R5 ;  /* 0x0000000500047308 */ /* 0x000e220000001000 */
[----:B------:R-:W-:Y:S07]  /*0310*/  BSSY.RECONVERGENT B0, `(.L_x_62) ;  /* 0x000000c000007945 */ /* 0x000fee0003800200 */
[----:B------:R-:W1:Y:S01]  /*0320*/  FCHK P0, R3, R5 ;  /* 0x0000000503007302 */ /* 0x000e620000000000 */
[----:B0-----:R-:W-:-:S04]  /*0330*/  FFMA R9, R4, -R5, 1 ;  /* 0x3f80000004097423 */ /* 0x001fc80000000805 */
[----:B------:R-:W-:-:S04]  /*0340*/  FFMA R4, R4, R9, R4 ;  /* 0x0000000904047223 */ /* 0x000fc80000000004 */
[----:B------:R-:W-:-:S04]  /*0350*/  FFMA R10, R3, R4, RZ ;  /* 0x00000004030a7223 */ /* 0x000fc800000000ff */
[----:B------:R-:W-:-:S04]  /*0360*/  FFMA R9, R10, -R5, R3 ;  /* 0x800000050a097223 */ /* 0x000fc80000000003 */
[----:B------:R-:W-:Y:S01]  /*0370*/  FFMA R9, R4, R9, R10 ;  /* 0x0000000904097223 */ /* 0x000fe2000000000a */
[----:B-1----:R-:W-:Y:S06]  /*0380*/  @!P0 BRA `(.L_x_63) ;  /* 0x0000000000108947 */ /* 0x002fec0003800000 */
[----:B------:R-:W-:Y:S02]  /*0390*/  MOV R4, R3 ;  /* 0x0000000300047202 */ /* 0x000fe40000000f00 */
[----:B------:R-:W-:-:S07]  /*03a0*/  MOV R12, 0x3c0 ;  /* 0x000003c0000c7802 */ /* 0x000fce0000000f00 */
[----:B------:R-:W-:Y:S05]  /*03b0*/  CALL.REL.NOINC `($__internal_1_$__cuda_sm3x_div_rn_noftz_f32_slowpath) ;  /* 0x0000000400747944 */ /* 0x000fea0003c00000 */
[----:B------:R-:W-:-:S07]  /*03c0*/  MOV R9, R4 ;  /* 0x0000000400097202 */ /* 0x000fce0000000f00 */
.L_x_63:
[----:B------:R-:W-:Y:S05]  /*03d0*/  BSYNC.RECONVERGENT B0 ;  /* 0x0000000000007941 */ /* 0x000fea0003800200 */
.L_x_62:
        /* <DEDUP_REMOVED lines=9> */
[----:B------:R-:W-:Y:S01]  /*0470*/  IMAD.MOV.U32 R4, RZ, RZ, R2 ;  /* 0x000000ffff047224 */ /* 0x000fe200078e0002 */
[----:B------:R-:W-:-:S07]  /*0480*/  MOV R12, 0x4a0 ;  /* 0x000004a0000c7802 */ /* 0x000fce0000000f00 */
[----:B------:R-:W-:Y:S05]  /*0490*/  CALL.REL.NOINC `($__internal_1_$__cuda_sm3x_div_rn_noftz_f32_slowpath) ;  /* 0x00000004003c7944 */ /* 0x000fea0003c00000 */
[----:B------:R-:W-:-:S07]  /*04a0*/  MOV R10, R4 ;  /* 0x00000004000a7202 */ /* 0x000fce0000000f00 */
.L_x_65:
[----:B------:R-:W-:Y:S05]  /*04b0*/  BSYNC.RECONVERGENT B0 ;  /* 0x0000000000007941 */ /* 0x000fea0003800200 */
.L_x_64:
        /* <DEDUP_REMOVED lines=12> */
.L_x_67:
[----:B------:R-:W-:Y:S05]  /*0580*/  BSYNC.RECONVERGENT B0 ;  /* 0x0000000000007941 */ /* 0x000fea0003800200 */
.L_x_66:
[----:B------:R-:W0:Y:S01]  /*0590*/  LDC.64 R16, c[0x0][0x388] ;  /* 0x0000e200ff107b82 */ /* 0x000e220000000a00 */
[----:B------:R-:W1:Y:S07]  /*05a0*/  LDCU.128 UR8, c[0x0][0x3a0] ;  /* 0x00007400ff0877ac */ /* 0x000e6e0008000c00 */
[----:B------:R-:W2:Y:S01]  /*05b0*/  LDC.64 R12, c[0x0][0x390] ;  /* 0x0000e400ff0c7b82 */ /* 0x000ea20000000a00 */
[----:B0-----:R-:W-:-:S04]  /*05c0*/  IMAD.WIDE.U32 R14, R7, 0xc, R16 ;  /* 0x0000000c070e7825 */ /* 0x001fc800078e0010 */
[C---:B------:R-:W-:Y:S01]  /*05d0*/  IMAD.WIDE.U32 R16, R6.reuse, 0xc, R16 ;  /* 0x0000000c06107825 */ /* 0x040fe200078e0010 */
[----:B------:R-:W3:Y:S04]  /*05e0*/  LDG.E R7, desc[UR4][R14.64+0x4] ;  /* 0x000004040e077981 */ /* 0x000ee8000c1e1900 */
[----:B------:R-:W3:Y:S04]  /*05f0*/  LDG.E R20, desc[UR4][R16.64+0x4] ;  /* 0x0000040410147981 */ /* 0x000ee8000c1e1900 */
[----:B------:R-:W4:Y:S04]  /*0600*/  LDG.E R11, desc[UR4][R14.64] ;  /* 0x000000040e0b7981 */ /* 0x000f28000c1e1900 */
[----:B------:R-:W4:Y:S01]  /*0610*/  LDG.E R18, desc[UR4][R16.64] ;  /* 0x0000000410127981 */ /* 0x000f22000c1e1900 */
[----:B--2---:R-:W-:-:S03]  /*0620*/  IMAD.WIDE.U32 R12, R6, 0xc, R12 ;  /* 0x0000000c060c7825 */ /* 0x004fc600078e000c */
[----:B------:R-:W2:Y:S04]  /*0630*/  LDG.E R19, desc[UR4][R14.64+0x8] ;  /* 0x000008040e137981 */ /* 0x000ea8000c1e1900 */
[----:B------:R-:W2:Y:S04]  /*0640*/  LDG.E R22, desc[UR4][R16.64+0x8] ;  /* 0x0000080410167981 */ /* 0x000ea8000c1e1900 */
[----:B------:R-:W5:Y:S04]  /*0650*/  LDG.E R24, desc[UR4][R12.64] ;  /* 0x000000040c187981 */ /* 0x000f68000c1e1900 */
[----:B------:R-:W5:Y:S04]  /*0660*/  LDG.E R21, desc[UR4][R12.64+0x4] ;  /* 0x000004040c157981 */ /* 0x000f68000c1e1900 */
[----:B------:R-:W5:Y:S01]  /*0670*/  LDG.E R23, desc[UR4][R12.64+0x8] ;  /* 0x000008040c177981 */ /* 0x000f62000c1e1900 */
[----:B------:R-:W-:Y:S01]  /*0680*/  FADD R5, R8, -R5 ;  /* 0x8000000508057221 */ /* 0x000fe20000000000 */
[----:B---3--:R-:W-:Y:S01]  /*0690*/  FADD R7, R7, -R20 ;  /* 0x8000001407077221 */ /* 0x008fe20000000000 */
[----:B----4-:R-:W-:-:S03]  /*06a0*/  FADD R18, R11, -R18 ;  /* 0x800000120b127221 */ /* 0x010fc60000000000 */
[----:B------:R-:W-:-:S04]  /*06b0*/  FMUL R11, R7, R10 ;  /* 0x0000000a070b7220 */ /* 0x000fc80000400000 */
[----:B------:R-:W-:Y:S01]  /*06c0*/  FFMA R6, R18, R9, R11 ;  /* 0x0000000912067223 */ /* 0x000fe2000000000b */
[----:B-1----:R-:W-:Y:S01]  /*06d0*/  FMUL R11, R5, UR8 ;  /* 0x00000008050b7c20 */ /* 0x002fe20008400000 */
[----:B--2---:R-:W-:-:S04]  /*06e0*/  FADD R19, R19, -R22 ;  /* 0x8000001613137221 */ /* 0x004fc80000000000 */
[----:B------:R-:W-:Y:S01]  /*06f0*/  FFMA R5, R19, R4, R6 ;  /* 0x0000000413057223 */ /* 0x000fe20000000006 */
[CC--:B-----5:R-:W-:Y:S01]  /*0700*/  FFMA R15, R11.reuse, -R9.reuse, R24 ;  /* 0x800000090b0f7223 */ /* 0x0e0fe20000000018 */
[-C--:B------:R-:W-:Y:S02]  /*0710*/  FFMA R6, R11, -R10.reuse, R21 ;  /* 0x8000000a0b067223 */ /* 0x080fe40000000015 */
[C---:B------:R-:W-:Y:S01]  /*0720*/  FFMA R9, R5.reuse, -R9, R18 ;  /* 0x8000000905097223 */ /* 0x040fe20000000012 */
[----:B------:R-:W-:Y:S01]  /*0730*/  FFMA R10, R5, -R10, R7 ;  /* 0x8000000a050a7223 */ /* 0x000fe20000000007 */
[----:B------:R-:W-:Y:S01]  /*0740*/  FFMA R18, R18, UR9, R15 ;  /* 0x0000000912127c23 */ /* 0x000fe2000800000f */
[-C--:B------:R-:W-:Y:S01]  /*0750*/  FFMA R8, R11, -R4.reuse, R23 ;  /* 0x800000040b087223 */ /* 0x080fe20000000017 */
[----:B------:R-:W-:Y:S01]  /*0760*/  FFMA R4, R5, -R4, R19 ;  /* 0x8000000405047223 */ /* 0x000fe20000000013 */
[----:B------:R-:W-:Y:S01]  /*0770*/  FFMA R7, R7, UR9, R6 ;  /* 0x0000000907077c23 */ /* 0x000fe20008000006 */
[----:B------:R-:W-:Y:S01]  /*0780*/  FFMA R18, R9, UR10, R18 ;  /* 0x0000000a09127c23 */ /* 0x000fe20008000012 */
[----:B------:R-:W-:-:S02]  /*0790*/  FFMA R19, R19, UR9, R8 ;  /* 0x0000000913137c23 */ /* 0x000fc40008000008 */
[----:B------:R-:W-:Y:S01]  /*07a0*/  FFMA R7, R10, UR10, R7 ;  /* 0x0000000a0a077c23 */ /* 0x000fe20008000007 */
[----:B------:R-:W-:Y:S01]  /*07b0*/  FFMA R3, R3, UR11, R18 ;  /* 0x0000000b03037c23 */ /* 0x000fe20008000012 */
[----:B------:R-:W-:Y:S02]  /*07c0*/  FFMA R19, R4, UR10, R19 ;  /* 0x0000000a04137c23 */ /* 0x000fe40008000013 */
[----:B------:R-:W-:Y:S02]  /*07d0*/  FFMA R7, R2, UR11, R7 ;  /* 0x0000000b02077c23 */ /* 0x000fe40008000007 */
[----:B------:R-:W-:Y:S01]  /*07e0*/  FFMA R19, R0, UR11, R19 ;  /* 0x0000000b00137c23 */ /* 0x000fe20008000013 */
[----:B------:R-:W-:Y:S04]  /*07f0*/  STG.E desc[UR4][R12.64], R3 ;  /* 0x000000030c007986 */ /* 0x000fe8000c101904 */
[----:B------:R-:W-:Y:S04]  /*0800*/  STG.E desc[UR4][R12.64+0x4], R7 ;  /* 0x000004070c007986 */ /* 0x000fe8000c101904 */
[----:B------:R-:W-:Y:S01]  /*0810*/  STG.E desc[UR4][R12.64+0x8], R19 ;  /* 0x000008130c007986 */ /* 0x000fe2000c101904 */
[----:B------:R-:W-:Y:S05]  /*0820*/  EXIT ;  /* 0x000000000000794d */ /* 0x000fea0003800000 */
        .weak           $__internal_0_$__cuda_sm20_sqrt_rn_f32_slowpath
        .type           $__internal_0_$__cuda_sm20_sqrt_rn_f32_slowpath,@function
        .size           $__internal_0_$__cuda_sm20_sqrt_rn_f32_slowpath,($__internal_1_$__cuda_sm3x_div_rn_noftz_f32_slowpath - $__internal_0_$__cuda_sm20_sqrt_rn_f32_slowpath)
$__internal_0_$__cuda_sm20_sqrt_rn_f32_slowpath:
[----:B------:R-:W-:-:S13]  /*0830*/  LOP3.LUT P0, RZ, R11, 0x7fffffff, RZ, 0xc0, !PT ;  /* 0x7fffffff0bff7812 */ /* 0x000fda000780c0ff */
[----:B------:R-:W-:Y:S05]  /*0840*/  @!P0 BRA `(.L_x_68) ;  /* 0x0000000000448947 */ /* 0x000fea0003800000 */
[----:B------:R-:W-:Y:S02]  /*0850*/  FSETP.GEU.FTZ.AND P0, PT, R11, RZ, PT ;  /* 0x000000ff0b00720b */ /* 0x000fe40003f1e000 */
[----:B------:R-:W-:-:S11]  /*0860*/  MOV R4, R11 ;  /* 0x0000000b00047202 */ /* 0x000fd60000000f00 */
[----:B------:R-:W-:Y:S01]  /*0870*/  @!P0 MOV R11, 0x7fffffff ;  /* 0x7fffffff000b8802 */ /* 0x000fe20000000f00 */
[----:B------:R-:W-:Y:S06]  /*0880*/  @!P0 BRA `(.L_x_68) ;  /* 0x0000000000348947 */ /* 0x000fec0003800000 */
[----:B------:R-:W-:-:S13]  /*0890*/  FSETP.GTU.FTZ.AND P0, PT, |R4|, +INF , PT ;  /* 0x7f8000000400780b */ /* 0x000fda0003f1c200 */
[----:B------:R-:W-:Y:S01]  /*08a0*/  @P0 FADD.FTZ R11, R4, 1 ;  /* 0x3f800000040b0421 */ /* 0x000fe20000010000 */
[----:B------:R-:W-:Y:S06]  /*08b0*/  @P0 BRA `(.L_x_68) ;  /* 0x0000000000280947 */ /* 0x000fec0003800000 */
[----:B------:R-:W-:-:S13]  /*08c0*/  FSETP.NEU.FTZ.AND P0, PT, |R4|, +INF , PT ;  /* 0x7f8000000400780b */ /* 0x000fda0003f1d200 */
[----:B------:R-:W-:Y:S01]  /*08d0*/  @P0 FFMA R5, R4, 1.84467440737095516160e+19, RZ ;  /* 0x5f80000004050823 */ /* 0x000fe200000000ff */
[----:B------:R-:W-:-:S03]  /*08e0*/  @!P0 IMAD.MOV.U32 R11, RZ, RZ, R4 ;  /* 0x000000ffff0b8224 */ /* 0x000fc600078e0004 */
[----:B------:R-:W0:Y:S02]  /*08f0*/  @P0 MUFU.RSQ R8, R5 ;  /* 0x0000000500080308 */ /* 0x000e240000001400 */
[----:B0-----:R-:W-:Y:S01]  /*0900*/  @P0 FMUL.FTZ R10, R5, R8 ;  /* 0x00000008050a0220 */ /* 0x001fe20000410000 */
[----:B------:R-:W-:-:S03]  /*0910*/  @P0 FMUL.FTZ R8, R8, 0.5 ;  /* 0x3f00000008080820 */ /* 0x000fc60000410000 */
[----:B------:R-:W-:-:S04]  /*0920*/  @P0 FADD.FTZ R9, -R10, -RZ ;  /* 0x800000ff0a090221 */ /* 0x000fc80000010100 */
[----:B------:R-:W-:-:S04]  /*0930*/  @P0 FFMA R9, R10, R9, R5 ;  /* 0x000000090a090223 */ /* 0x000fc80000000005 */
[----:B------:R-:W-:-:S04]  /*0940*/  @P0 FFMA R8, R9, R8, R10 ;  /* 0x0000000809080223 */ /* 0x000fc8000000000a */
[----:B------:R-:W-:-:S07]  /*0950*/  @P0 FMUL.FTZ R11, R8, 2.3283064365386962891e-10 ;  /* 0x2f800000080b0820 */ /* 0x000fce0000410000 */
.L_x_68:
[----:B------:R-:W-:Y:S01]  /*0960*/  HFMA2 R5, -RZ, RZ, 0, 0 ;  /* 0x00000000ff057431 */ /* 0x000fe200000001ff */
[----:B------:R-:W-:-:S04]  /*0970*/  MOV R4, R12 ;  /* 0x0000000c00047202 */ /* 0x000fc80000000f00 */
[----:B------:R-:W-:Y:S05]  /*0980*/  RET.REL.NODEC R4 `(_Z16CollisionsKernelP6float3S0_S0_jfffff) ;  /* 0xfffffff4049c7950 */ /* 0x000fea0003c3ffff */
        .weak           $__internal_1_$__cuda_sm3x_div_rn_noftz_f32_slowpath
        .type           $__internal_1_$__cuda_sm3x_div_rn_noftz_f32_slowpath,@function
        .size           $__internal_1_$__cuda_sm3x_div_rn_noftz_f32_slowpath,(.L_x_136 - $__internal_1_$__cuda_sm3x_div_rn_noftz_f32_slowpath)
$__internal_1_$__cuda_sm3x_div_rn_noftz_f32_slowpath:
[--C-:B------:R-:W-:Y:S01]  /*0990*/  SHF.R.U32.HI R13, RZ, 0x17, R5.reuse ;  /* 0x00000017ff0d7819 */ /* 0x100fe20000011605 */
[----:B------:R-:W-:Y:S01]  /*09a0*/  BSSY.RECONVERGENT B1, `(.L_x_69) ;  /* 0x0000063000017945 */ /* 0x000fe20003800200 */
[----:B------:R-:W-:Y:S01]  /*09b0*/  SHF.R.U32.HI R11, RZ, 0x17, R4 ;  /* 0x00000017ff0b7819 */ /* 0x000fe20000011604 */
[----:B------:R-:W-:Y:S01]  /*09c0*/  IMAD.MOV.U32 R15, RZ, RZ, R5 ;  /* 0x000000ffff0f7224 */ /* 0x000fe200078e0005 */
[----:B------:R-:W-:Y:S02]  /*09d0*/  LOP3.LUT R13, R13, 0xff, RZ, 0xc0, !PT ;  /* 0x000000ff0d0d7812 */ /* 0x000fe400078ec0ff */
[----:B------:R-:W-:Y:S02]  /*09e0*/  LOP3.LUT R18, R11, 0xff, RZ, 0xc0, !PT ;  /* 0x000000ff0b127812 */ /* 0x000fe400078ec0ff */
[----:B------:R-:W-:Y:S02]  /*09f0*/  IADD3 R16, PT, PT, R13, -0x1, RZ ;  /* 0xffffffff0d107810 */ /* 0x000fe40007ffe0ff */
[----:B------:R-:W-:-:S02]  /*0a00*/  IADD3 R14, PT, PT, R18, -0x1, RZ ;  /* 0xffffffff120e7810 */ /* 0x000fc40007ffe0ff */
[----:B------:R-:W-:-:S04]  /*0a10*/  ISETP.GT.U32.AND P0, PT, R16, 0xfd, PT ;  /* 0x000000fd1000780c */ /* 0x000fc80003f04070 */
[----:B------:R-:W-:-:S13]  /*0a20*/  ISETP.GT.U32.OR P0, PT, R14, 0xfd, P0 ;  /* 0x000000fd0e00780c */ /* 0x000fda0000704470 */
[----:B------:R-:W-:Y:S01]  /*0a30*/  @!P0 MOV R11, RZ ;  /* 0x000000ff000b8202 */ /* 0x000fe20000000f00 */
[----:B------:R-:W-:Y:S06]  /*0a40*/  @!P0 BRA `(.L_x_70) ;  /* 0x00000000005c8947 */ /* 0x000fec0003800000 */
[----:B------:R-:W-:Y:S02]  /*0a50*/  FSETP.GTU.FTZ.AND P0, PT, |R4|, +INF , PT ;  /* 0x7f8000000400780b */ /* 0x000fe40003f1c200 */
[----:B------:R-:W-:-:S04]  /*0a60*/  FSETP.GTU.FTZ.AND P1, PT, |R5|, +INF , PT ;  /* 0x7f8000000500780b */ /* 0x000fc80003f3c200 */
[----:B------:R-:W-:-:S13]  /*0a70*/  PLOP3.LUT P0, PT, P0, P1, PT, 0xf8, 0x8f ;  /* 0x00000000008f781c */ /* 0x000fda0000703f70 */
[----:B------:R-:W-:Y:S05]  /*0a80*/  @P0 BRA `(.L_x_71) ;  /* 0x00000004004c0947 */ /* 0x000fea0003800000 */
[----:B------:R-:W-:-:S13]  /*0a90*/  LOP3.LUT P0, RZ, R15, 0x7fffffff, R4, 0xc8, !PT ;  /* 0x7fffffff0fff7812 */ /* 0x000fda000780c804 */
[----:B------:R-:W-:Y:S05]  /*0aa0*/  @!P0 BRA `(.L_x_72) ;  /* 0x00000004003c8947 */ /* 0x000fea0003800000 */
[C---:B------:R-:W-:Y:S02]  /*0ab0*/  FSETP.NEU.FTZ.AND P2, PT, |R4|.reuse, +INF , PT ;  /* 0x7f8000000400780b */ /* 0x040fe40003f5d200 */
[----:B------:R-:W-:Y:S02]  /*0ac0*/  FSETP.NEU.FTZ.AND P1, PT, |R5|, +INF , PT ;  /* 0x7f8000000500780b */ /* 0x000fe40003f3d200 */
[----:B------:R-:W-:-:S11]  /*0ad0*/  FSETP.NEU.FTZ.AND P0, PT, |R4|, +INF , PT ;  /* 0x7f8000000400780b */ /* 0x000fd60003f1d200 */
[----:B------:R-:W-:Y:S05]  /*0ae0*/  @!P1 BRA !P2, `(.L_x_72) ;  /* 0x00000004002c9947 */ /* 0x000fea0005000000 */
[----:B------:R-:W-:-:S04]  /*0af0*/  LOP3.LUT P2, RZ, R4, 0x7fffffff, RZ, 0xc0, !PT ;  /* 0x7fffffff04ff7812 */ /* 0x000fc8000784c0ff */
[----:B------:R-:W-:-:S13]  /*0b00*/  PLOP3.LUT P1, PT, P1, P2, PT, 0x2f, 0xf2 ;  /* 0x0000000000f2781c */ /* 0x000fda0000f24577 */
[----:B------:R-:W-:Y:S05]  /*0b10*/  @P1 BRA `(.L_x_73) ;  /* 0x0000000400181947 */ /* 0x000fea0003800000 */
[----:B------:R-:W-:-:S04]  /*0b20*/  LOP3.LUT P1, RZ, R15, 0x7fffffff, RZ, 0xc0, !PT ;  /* 0x7fffffff0fff7812 */ /* 0x000fc8000782c0ff */
[----:B------:R-:W-:-:S13]  /*0b30*/  PLOP3.LUT P0, PT, P0, P1, PT, 0x2f, 0xf2 ;  /* 0x0000000000f2781c */ /* 0x000fda0000702577 */
[----:B------:R-:W-:Y:S05]  /*0b40*/  @P0 BRA `(.L_x_74) ;  /* 0x0000000400000947 */ /* 0x000fea0003800000 */
[----:B------:R-:W-:Y:S02]  /*0b50*/  ISETP.GE.AND P0, PT, R14, RZ, PT ;  /* 0x000000ff0e00720c */ /* 0x000fe40003f06270 */
[----:B------:R-:W-:-:S11]  /*0b60*/  ISETP.GE.AND P1, PT, R16, RZ, PT ;  /* 0x000000ff1000720c */ /* 0x000fd60003f26270 */
[----:B------:R-:W-:Y:S01]  /*0b70*/  @P0 MOV R11, RZ ;  /* 0x000000ff000b0202 */ /* 0x000fe20000000f00 */
[----:B------:R-:W-:Y:S01]  /*0b80*/  @!P0 FFMA R4, R4, 1.84467440737095516160e+19, RZ ;  /* 0x5f80000004048823 */ /* 0x000fe200000000ff */
[----:B------:R-:W-:Y:S01]  /*0b90*/  @!P0 MOV R11, 0xffffffc0 ;  /* 0xffffffc0000b8802 */ /* 0x000fe20000000f00 */
[----:B------:R-:W-:-:S03]  /*0ba0*/  @!P1 FFMA R15, R5, 1.84467440737095516160e+19, RZ ;  /* 0x5f800000050f9823 */ /* 0x000fc600000000ff */
[----:B------:R-:W-:-:S07]  /*0bb0*/  @!P1 IADD3 R11, PT, PT, R11, 0x40, RZ ;  /* 0x000000400b0b9810 */ /* 0x000fce0007ffe0ff */
.L_x_70:
[----:B------:R-:W-:Y:S01]  /*0bc0*/  LEA R14, R13, 0xc0800000, 0x17 ;  /* 0xc08000000d0e7811 */ /* 0x000fe200078eb8ff */
[----:B------:R-:W-:Y:S04]  /*0bd0*/  BSSY.RECONVERGENT B2, `(.L_x_75) ;  /* 0x0000036000027945 */ /* 0x000fe80003800200 */
[----:B------:R-:W-:Y:S01]  /*0be0*/  IMAD.IADD R16, R15, 0x1, -R14 ;  /* 0x000000010f107824 */ /* 0x000fe200078e0a0e */
[----:B------:R-:W-:-:S03]  /*0bf0*/  IADD3 R14, PT, PT, R18, -0x7f, RZ ;  /* 0xffffff81120e7810 */ /* 0x000fc60007ffe0ff */
[----:B------:R-:W0:Y:S01]  /*0c00*/  MUFU.RCP R15, R16 ;  /* 0x00000010000f7308 */ /* 0x000e220000001000 */
[----:B------:R-:W-:Y:S01]  /*0c10*/  FADD.FTZ R17, -R16, -RZ ;  /* 0x800000ff10117221 */ /* 0x000fe20000010100 */
[C---:B------:R-:W-:Y:S01]  /*0c20*/  IMAD R4, R14.reuse, -0x800000, R4 ;  /* 0xff8000000e047824 */ /* 0x040fe200078e0204 */
[----:B------:R-:W-:-:S04]  /*0c30*/  IADD3 R14, PT, PT, R14, 0x7f, -R13 ;  /* 0x0000007f0e0e7810 */ /* 0x000fc80007ffe80d */
[----:B------:R-:W-:Y:S01]  /*0c40*/  IADD3 R14, PT, PT, R14, R11, RZ ;  /* 0x0000000b0e0e7210 */ /* 0x000fe20007ffe0ff */
[----:B0-----:R-:W-:-:S04]  /*0c50*/  FFMA R18, R15, R17, 1 ;  /* 0x3f8000000f127423 */ /* 0x001fc80000000011 */
[----:B------:R-:W-:-:S04]  /*0c60*/  FFMA R15, R15, R18, R15 ;  /* 0x000000120f0f7223 */ /* 0x000fc8000000000f */
[----:B------:R-:W-:-:S04]  /*0c70*/  FFMA R18, R4, R15, RZ ;  /* 0x0000000f04127223 */ /* 0x000fc800000000ff */
[----:B------:R-:W-:-:S04]  /*0c80*/  FFMA R19, R17, R18, R4 ;  /* 0x0000001211137223 */ /* 0x000fc80000000004 */
[----:B------:R-:W-:-:S04]  /*0c90*/  FFMA R18, R15, R19, R18 ;  /* 0x000000130f127223 */ /* 0x000fc80000000012 */
[----:B------:R-:W-:-:S04]  /*0ca0*/  FFMA R17, R17, R18, R4 ;  /* 0x0000001211117223 */ /* 0x000fc80000000004 */
[----:B------:R-:W-:-:S05]  /*0cb0*/  FFMA R4, R15, R17, R18 ;  /* 0x000000110f047223 */ /* 0x000fca0000000012 */
[----:B------:R-:W-:-:S04]  /*0cc0*/  SHF.R.U32.HI R13, RZ, 0x17, R4 ;  /* 0x00000017ff0d7819 */ /* 0x000fc80000011604 */
[----:B------:R-:W-:-:S04]  /*0cd0*/  LOP3.LUT R13, R13, 0xff, RZ, 0xc0, !PT ;  /* 0x000000ff0d0d7812 */ /* 0x000fc800078ec0ff */
[----:B------:R-:W-:-:S04]  /*0ce0*/  IADD3 R19, PT, PT, R13, R14, RZ ;  /* 0x0000000e0d137210 */ /* 0x000fc80007ffe0ff */
[----:B------:R-:W-:-:S04]  /*0cf0*/  IADD3 R11, PT, PT, R19, -0x1, RZ ;  /* 0xffffffff130b7810 */ /* 0x000fc80007ffe0ff */
[----:B------:R-:W-:-:S13]  /*0d00*/  ISETP.GE.U32.AND P0, PT, R11, 0xfe, PT ;  /* 0x000000fe0b00780c */ /* 0x000fda0003f06070 */
[----:B------:R-:W-:Y:S05]  /*0d10*/  @!P0 BRA `(.L_x_76) ;  /* 0x0000000000808947 */ /* 0x000fea0003800000 */
[----:B------:R-:W-:-:S13]  /*0d20*/  ISETP.GT.AND P0, PT, R19, 0xfe, PT ;  /* 0x000000fe1300780c */ /* 0x000fda0003f04270 */
[----:B------:R-:W-:Y:S05]  /*0d30*/  @P0 BRA `(.L_x_77) ;  /* 0x00000000006c0947 */ /* 0x000fea0003800000 */
[----:B------:R-:W-:-:S13]  /*0d40*/  ISETP.GE.AND P0, PT, R19, 0x1, PT ;  /* 0x000000011300780c */ /* 0x000fda0003f06270 */
[----:B------:R-:W-:Y:S05]  /*0d50*/  @P0 BRA `(.L_x_78) ;  /* 0x0000000000740947 */ /* 0x000fea0003800000 */
[----:B------:R-:W-:Y:S02]  /*0d60*/  ISETP.GE.AND P0, PT, R19, -0x18, PT ;  /* 0xffffffe81300780c */ /* 0x000fe40003f06270 */
[----:B------:R-:W-:-:S11]  /*0d70*/  LOP3.LUT R4, R4, 0x80000000, RZ, 0xc0, !PT ;  /* 0x8000000004047812 */ /* 0x000fd600078ec0ff */
[----:B------:R-:W-:Y:S05]  /*0d80*/  @!P0 BRA `(.L_x_78) ;  /* 0x0000000000688947 */ /* 0x000fea0003800000 */
[-CC-:B------:R-:W-:Y:S01]  /*0d90*/  FFMA.RZ R11, R15, R17.reuse, R18.reuse ;  /* 0x000000110f0b7223 */ /* 0x180fe2000000c012 */
[----:B------:R-:W-:Y:S02]  /*0da0*/  VIADD R16, R19, 0x20 ;  /* 0x0000002013107836 */ /* 0x000fe40000000000 */
[-CC-:B------:R-:W-:Y:S01]  /*0db0*/  FFMA.RM R14, R15, R17.reuse, R18.reuse ;  /* 0x000000110f0e7223 */ /* 0x180fe20000004012 */
[----:B------:R-:W-:Y:S02]  /*0dc0*/  ISETP.NE.AND P2, PT, R19, RZ, PT ;  /* 0x000000ff1300720c */ /* 0x000fe40003f45270 */
[----:B------:R-:W-:Y:S01]  /*0dd0*/  LOP3.LUT R13, R11, 0x7fffff, RZ, 0xc0, !PT ;  /* 0x007fffff0b0d7812 */ /* 0x000fe200078ec0ff */
[----:B------:R-:W-:Y:S01]  /*0de0*/  FFMA.RP R11, R15, R17, R18 ;  /* 0x000000110f0b7223 */ /* 0x000fe20000008012 */
[----:B------:R-:W-:Y:S02]  /*0df0*/  ISETP.NE.AND P1, PT, R19, RZ, PT ;  /* 0x000000ff1300720c */ /* 0x000fe40003f25270 */
[----:B------:R-:W-:-:S02]  /*0e00*/  LOP3.LUT R13, R13, 0x800000, RZ, 0xfc, !PT ;  /* 0x008000000d0d7812 */ /* 0x000fc400078efcff */
[----:B------:R-:W-:Y:S02]  /*0e10*/  IADD3 R15, PT, PT, -R19, RZ, RZ ;  /* 0x000000ff130f7210 */ /* 0x000fe40007ffe1ff */
[----:B------:R-:W-:Y:S02]  /*0e20*/  SHF.L.U32 R16, R13, R16, RZ ;  /* 0x000000100d107219 */ /* 0x000fe400000006ff */
[----:B------:R-:W-:Y:S02]  /*0e30*/  FSETP.NEU.FTZ.AND P0, PT, R11, R14, PT ;  /* 0x0000000e0b00720b */ /* 0x000fe40003f1d000 */
[----:B------:R-:W-:Y:S02]  /*0e40*/  SEL R14, R15, RZ, P2 ;  /* 0x000000ff0f0e7207 */ /* 0x000fe40001000000 */
[----:B------:R-:W-:Y:S02]  /*0e50*/  ISETP.NE.AND P1, PT, R16, RZ, P1 ;  /* 0x000000ff1000720c */ /* 0x000fe40000f25270 */
[----:B------:R-:W-:-:S02]  /*0e60*/  SHF.R.U32.HI R14, RZ, R14, R13 ;  /* 0x0000000eff0e7219 */ /* 0x000fc4000001160d */
[----:B------:R-:W-:Y:S02]  /*0e70*/  PLOP3.LUT P0, PT, P0, P1, PT, 0xf8, 0x8f ;  /* 0x00000000008f781c */ /* 0x000fe40000703f70 */
[----:B------:R-:W-:Y:S02]  /*0e80*/  SHF.R.U32.HI R16, RZ, 0x1, R14 ;  /* 0x00000001ff107819 */ /* 0x000fe4000001160e */
[----:B------:R-:W-:-:S04]  /*0e90*/  SEL R11, RZ, 0x1, !P0 ;  /* 0x00000001ff0b7807 */ /* 0x000fc80004000000 */
[----:B------:R-:W-:-:S04]  /*0ea0*/  LOP3.LUT R11, R11, 0x1, R16, 0xf8, !PT ;  /* 0x000000010b0b7812 */ /* 0x000fc800078ef810 */
[----:B------:R-:W-:-:S04]  /*0eb0*/  LOP3.LUT R11, R11, R14, RZ, 0xc0, !PT ;  /* 0x0000000e0b0b7212 */ /* 0x000fc800078ec0ff */
[----:B------:R-:W-:-:S04]  /*0ec0*/  IADD3 R11, PT, PT, R16, R11, RZ ;  /* 0x0000000b100b7210 */ /* 0x000fc80007ffe0ff */
[----:B------:R-:W-:Y:S01]  /*0ed0*/  LOP3.LUT R4, R11, R4, RZ, 0xfc, !PT ;  /* 0x000000040b047212 */ /* 0x000fe200078efcff */
[----:B------:R-:W-:Y:S06]  /*0ee0*/  BRA `(.L_x_78) ;  /* 0x0000000000107947 */ /* 0x000fec0003800000 */
.L_x_77:
[----:B------:R-:W-:-:S04]  /*0ef0*/  LOP3.LUT R4, R4, 0x80000000, RZ, 0xc0, !PT ;  /* 0x8000000004047812 */ /* 0x000fc800078ec0ff */
[----:B------:R-:W-:Y:S01]  /*0f00*/  LOP3.LUT R4, R4, 0x7f800000, RZ, 0xfc, !PT ;  /* 0x7f80000004047812 */ /* 0x000fe200078efcff */
[----:B------:R-:W-:Y:S06]  /*0f10*/  BRA `(.L_x_78) ;  /* 0x0000000000047947 */ /* 0x000fec0003800000 */
.L_x_76:
[----:B------:R-:W-:-:S07]  /*0f20*/  LEA R4, R14, R4, 0x17 ;  /* 0x000000040e047211 */ /* 0x000fce00078eb8ff */
.L_x_78:
[----:B------:R-:W-:Y:S05]  /*0f30*/  BSYNC.RECONVERGENT B2 ;  /* 0x0000000000027941 */ /* 0x000fea0003800200 */
.L_x_75:
[----:B------:R-:W-:Y:S05]  /*0f40*/  BRA `(.L_x_79) ;  /* 0x0000000000207947 */ /* 0x000fea0003800000 */
.L_x_74:
[----:B------:R-:W-:-:S04]  /*0f50*/  LOP3.LUT R4, R15, 0x80000000, R4, 0x48, !PT ;  /* 0x800000000f047812 */ /* 0x000fc800078e4804 */
[----:B------:R-:W-:Y:S01]  /*0f60*/  LOP3.LUT R4, R4, 0x7f800000, RZ, 0xfc, !PT ;  /* 0x7f80000004047812 */ /* 0x000fe200078efcff */
[----:B------:R-:W-:Y:S06]  /*0f70*/  BRA `(.L_x_79) ;  /* 0x0000000000147947 */ /* 0x000fec0003800000 */
.L_x_73:
[----:B------:R-:W-:Y:S01]  /*0f80*/  LOP3.LUT R4, R15, 0x80000000, R4, 0x48, !PT ;  /* 0x800000000f047812 */ /* 0x000fe200078e4804 */
[----:B------:R-:W-:Y:S06]  /*0f90*/  BRA `(.L_x_79) ;  /* 0x00000000000c7947 */ /* 0x000fec0003800000 */
.L_x_72:
[----:B------:R-:W0:Y:S01]  /*0fa0*/  MUFU.RSQ R4, -QNAN ;  /* 0xffc0000000047908 */ /* 0x000e220000001400 */
[----:B------:R-:W-:Y:S05]  /*0fb0*/  BRA `(.L_x_79) ;  /* 0x0000000000047947 */ /* 0x000fea0003800000 */
.L_x_71:
[----:B------:R-:W-:-:S07]  /*0fc0*/  FADD.FTZ R4, R4, R5 ;  /* 0x0000000504047221 */ /* 0x000fce0000010000 */
.L_x_79:
[----:B------:R-:W-:Y:S05]  /*0fd0*/  BSYNC.RECONVERGENT B1 ;  /* 0x0000000000017941 */ /* 0x000fea0003800200 */
.L_x_69:
[----:B------:R-:W-:-:S04]  /*0fe0*/  HFMA2 R13, -RZ, RZ, 0, 0 ;  /* 0x00000000ff0d7431 */ /* 0x000fc800000001ff */
[----:B0-----:R-:W-:Y:S05]  /*0ff0*/  RET.REL.NODEC R12 `(_Z16CollisionsKernelP6float3S0_S0_jfffff) ;  /* 0xfffffff00c007950 */ /* 0x001fea0003c3ffff */
.L_x_80:
        /* <DEDUP_REMOVED lines=16> */
.L_x_136:


//--------------------- .text._Z15AttractorKernelP6float3S0_S_fj --------------------------
	.section	.text._Z15AttractorKernelP6float3S0_S_fj,"ax",@progbits
	.align	128
        .global         _Z15AttractorKernelP6float3S0_S_fj
        .type           _Z15AttractorKernelP6float3S0_S_fj,@function
        .size           _Z15AttractorKernelP6float3S0_S_fj,(.L_x_138 - _Z15AttractorKernelP6float3S0_S_fj)
        .other          _Z15AttractorKernelP6float3S0_S_fj,@"STO_CUDA_ENTRY STV_DEFAULT"
_Z15AttractorKernelP6float3S0_S_fj:
.text._Z15AttractorKernelP6float3S0_S_fj:
[----:B------:R-:W-:Y:S01]  /*0000*/  LDC R1, c[0x0][0x37c] ;  /* 0x0000df00ff017b82 */ /* 0x000fe20000000800 */
[----:B------:R-:W0:Y:S07]  /*0010*/  S2R R3, SR_TID.X ;  /* 0x0000000000037919 */ /* 0x000e2e0000002100 */
[----:B------:R-:W0:Y:S01]  /*0020*/  S2UR UR4, SR_CTAID.X ;  /* 0x00000000000479c3 */ /* 0x000e220000002500 */
[----:B------:R-:W1:Y:S07]  /*0030*/  LDCU UR5, c[0x0][0x3a0] ;  /* 0x00007400ff0577ac */ /* 0x000e6e0008000800 */
[----:B------:R-:W0:Y:S02]  /*0040*/  LDC R2, c[0x0][0x360] ;  /* 0x0000d800ff027b82 */ /* 0x000e240000000800 */
[----:B0-----:R-:W-:-:S05]  /*0050*/  IMAD R2, R2, UR4, R3 ;  /* 0x0000000402027c24 */ /* 0x001fca000f8e0203 */
[----:B-1----:R-:W-:-:S13]  /*0060*/  ISETP.GE.U32.AND P0, PT, R2, UR5, PT ;  /* 0x0000000502007c0c */ /* 0x002fda000bf06070 */
[----:B------:R-:W-:Y:S05]  /*0070*/  @P0 EXIT ;  /* 0x000000000000094d */ /* 0x000fea0003800000 */
[----:B------:R-:W0:Y:S01]  /*0080*/  LDC.64 R6, c[0x0][0x380] ;  /* 0x0000e000ff067b82 */ /* 0x000e220000000a00 */
[----:B------:R-:W1:Y:S01]  /*0090*/  LDCU.64 UR4, c[0x0][0x358] ;  /* 0x00006b00ff0477ac */ /* 0x000e620008000a00 */
[----:B------:R-:W2:Y:S01]  /*00a0*/  LDCU.64 UR6, c[0x0][0x390] ;  /* 0x00007200ff0677ac */ /* 0x000ea20008000a00 */
[----:B------:R-:W3:Y:S01]  /*00b0*/  LDCU UR8, c[0x0][0x398] ;  /* 0x00007300ff0877ac */ /* 0x000ee20008000800 */
[----:B0-----:R-:W-:-:S05]  /*00c0*/  IMAD.WIDE.U32 R6, R2, 0xc, R6 ;  /* 0x0000000c02067825 */ /* 0x001fca00078e0006 */
[----:B-1----:R-:W2:Y:S04]  /*00d0*/  LDG.E R3, desc[UR4][R6.64+0x4] ;  /* 0x0000040406037981 */ /* 0x002ea8000c1e1900 */
[----:B------:R-:W4:Y:S04]  /*00e0*/  LDG.E R5, desc[UR4][R6.64] ;  /* 0x0000000406057981 */ /* 0x000f28000c1e1900 */
[----:B------:R-:W3:Y:S01]  /*00f0*/  LDG.E R4, desc[UR4][R6.64+0x8] ;  /* 0x0000080406047981 */ /* 0x000ee2000c1e1900 */
[----:B------:R-:W-:Y:S01]  /*0100*/  BSSY.RECONVERGENT B0, `(.L_x_81) ;  /* 0x0000012000007945 */ /* 0x000fe20003800200 */
[----:B--2---:R-:W-:Y:S01]  /*0110*/  FADD R3, -R3, UR7 ;  /* 0x0000000703037e21 */ /* 0x004fe20008000100 */
[----:B----4-:R-:W-:-:S03]  /*0120*/  FADD R5, -R5, UR6 ;  /* 0x0000000605057e21 */ /* 0x010fc60008000100 */
[----:B------:R-:W-:Y:S01]  /*0130*/  FMUL R0, R3, R3 ;  /* 0x0000000303007220 */ /* 0x000fe20000400000 */
[----:B---3--:R-:W-:-:S03]  /*0140*/  FADD R4, -R4, UR8 ;  /* 0x0000000804047e21 */ /* 0x008fc60008000100 */
[----:B------:R-:W-:-:S04]  /*0150*/  FFMA R9, R5, R5, R0 ;  /* 0x0000000505097223 */ /* 0x000fc80000000000 */
[----:B------:R-:W-:-:S04]  /*0160*/  FFMA R9, R4, R4, R9 ;  /* 0x0000000404097223 */ /* 0x000fc80000000009 */
[----:B------:R-:W-:Y:S01]  /*0170*/  VIADD R8, R9, 0xf3000000 ;  /* 0xf300000009087836 */ /* 0x000fe20000000000 */
[----:B------:R0:W1:Y:S04]  /*0180*/  MUFU.RSQ R0, R9 ;  /* 0x0000000900007308 */ /* 0x0000680000001400 */
[----:B------:R-:W-:-:S13]  /*0190*/  ISETP.GT.U32.AND P0, PT, R8, 0x727fffff, PT ;  /* 0x727fffff0800780c */ /* 0x000fda0003f04070 */
[----:B01----:R-:W-:Y:S05]  /*01a0*/  @!P0 BRA `(.L_x_82) ;  /* 0x00000000000c8947 */ /* 0x003fea0003800000 */
[----:B------:R-:W-:-:S07]  /*01b0*/  MOV R13, 0x1d0 ;  /* 0x000001d0000d7802 */ /* 0x000fce0000000f00 */
[----:B------:R-:W-:Y:S05]  /*01c0*/  CALL.REL.NOINC `($__internal_2_$__cuda_sm20_sqrt_rn_f32_slowpath) ;  /* 0x0000000000ac7944 */ /* 0x000fea0003c00000 */
[----:B------:R-:W-:Y:S05]  /*01d0*/  BRA `(.L_x_83) ;  /* 0x0000000000107947 */ /* 0x000fea0003800000 */
.L_x_82:
[----:B------:R-:W-:Y:S01]  /*01e0*/  FMUL.FTZ R6, R9, R0 ;  /* 0x0000000009067220 */ /* 0x000fe20000410000 */
[----:B------:R-:W-:-:S03]  /*01f0*/  FMUL.FTZ R0, R0, 0.5 ;  /* 0x3f00000000007820 */ /* 0x000fc60000410000 */
[----:B------:R-:W-:-:S04]  /*0200*/  FFMA R7, -R6, R6, R9 ;  /* 0x0000000606077223 */ /* 0x000fc80000000109 */
[----:B------:R-:W-:-:S07]  /*0210*/  FFMA R0, R7, R0, R6 ;  /* 0x0000000007007223 */ /* 0x000fce0000000006 */
.L_x_83:
[----:B------:R-:W-:Y:S05]  /*0220*/  BSYNC.RECONVERGENT B0 ;  /* 0x0000000000007941 */ /* 0x000fea0003800200 */
.L_x_81:
[----:B------:R-:W-:Y:S01]  /*0230*/  FMNMX R0, R0, 5, PT ;  /* 0x40a0000000007809 */ /* 0x000fe20003800000 */
[----:B------:R-:W0:Y:S01]  /*0240*/  LDCU UR6, c[0x0][0x39c] ;  /* 0x00007380ff0677ac */ /* 0x000e220008000800 */
[----:B------:R-:W-:Y:S01]  /*0250*/  FSETP.GEU.AND P1, PT, |R9|, 1.175494350822287508e-38, PT ;  /* 0x008000000900780b */ /* 0x000fe20003f2e200 */
[----:B------:R-:W-:Y:S01]  /*0260*/  BSSY.RECONVERGENT B0, `(.L_x_84) ;  /* 0x0000015000007945 */ /* 0x000fe20003800200 */
[----:B------:R-:W-:-:S05]  /*0270*/  FMNMX R0, R0, 1, !PT ;  /* 0x3f80000000007809 */ /* 0x000fca0007800000 */
[----:B------:R-:W-:-:S04]  /*0280*/  FMUL R11, R0, R0 ;  /* 0x00000000000b7220 */ /* 0x000fc80000400000 */
[----:B------:R-:W1:Y:S02]  /*0290*/  MUFU.RCP R0, R11 ;  /* 0x0000000b00007308 */ /* 0x000e640000001000 */
[----:B------:R-:W-:Y:S01]  /*02a0*/  @!P1 FMUL R9, R9, 16777216 ;  /* 0x4b80000009099820 */ /* 0x000fe20000400000 */
[----:B0-----:R-:W-:-:S05]  /*02b0*/  IMAD.U32 R12, RZ, RZ, UR6 ;  /* 0x00000006ff0c7e24 */ /* 0x001fca000f8e00ff */
[----:B------:R-:W0:Y:S08]  /*02c0*/  MUFU.RSQ R8, R9 ;  /* 0x0000000900087308 */ /* 0x000e300000001400 */
[----:B------:R-:W2:Y:S01]  /*02d0*/  FCHK P0, R12, R11 ;  /* 0x0000000b0c007302 */ /* 0x000ea20000000000 */
[----:B-1----:R-:W-:-:S04]  /*02e0*/  FFMA R7, -R11, R0, 1 ;  /* 0x3f8000000b077423 */ /* 0x002fc80000000100 */
[----:B------:R-:W-:-:S04]  /*02f0*/  FFMA R0, R0, R7, R0 ;  /* 0x0000000700007223 */ /* 0x000fc80000000000 */
[----:B------:R-:W-:Y:S01]  /*0300*/  FFMA R7, R0, UR6, RZ ;  /* 0x0000000600077c23 */ /* 0x000fe200080000ff */
[----:B0-----:R-:W-:-:S03]  /*0310*/  @!P1 FMUL R8, R8, 4096 ;  /* 0x4580000008089820 */ /* 0x001fc60000400000 */
[----:B------:R-:W-:Y:S01]  /*0320*/  FFMA R10, -R11, R7, UR6 ;  /* 0x000000060b0a7e23 */ /* 0x000fe20008000107 */
[-C--:B------:R-:W-:Y:S01]  /*0330*/  FMUL R6, R5, R8.reuse ;  /* 0x0000000805067220 */ /* 0x080fe20000400000 */
[-C--:B------:R-:W-:Y:S01]  /*0340*/  FMUL R5, R3, R8.reuse ;  /* 0x0000000803057220 */ /* 0x080fe20000400000 */
[----:B------:R-:W-:Y:S01]  /*0350*/  FMUL R4, R4, R8 ;  /* 0x0000000804047220 */ /* 0x000fe20000400000 */
[----:B------:R-:W-:Y:S01]  /*0360*/  FFMA R7, R0, R10, R7 ;  /* 0x0000000a00077223 */ /* 0x000fe20000000007 */
[----:B--2---:R-:W-:Y:S06]  /*0370*/  @!P0 BRA `(.L_x_85) ;  /* 0x00000000000c8947 */ /* 0x004fec0003800000 */
[----:B------:R-:W-:-:S07]  /*0380*/  MOV R8, 0x3a0 ;  /* 0x000003a000087802 */ /* 0x000fce0000000f00 */
[----:B------:R-:W-:Y:S05]  /*0390*/  CALL.REL.NOINC `($__internal_3_$__cuda_sm3x_div_rn_noftz_f32_slowpath) ;  /* 0x0000000000987944 */ /* 0x000fea0003c00000 */
[----:B------:R-:W-:-:S07]  /*03a0*/  MOV R7, R0 ;  /* 0x0000000000077202 */ /* 0x000fce0000000f00 */
.L_x_85:
[----:B------:R-:W-:Y:S05]  /*03b0*/  BSYNC.RECONVERGENT B0 ;  /* 0x0000000000007941 */ /* 0x000fea0003800200 */
.L_x_84:
[----:B------:R-:W0:Y:S02]  /*03c0*/  LDC.64 R8, c[0x0][0x388] ;  /* 0x0000e200ff087b82 */ /* 0x000e240000000a00 */
[----:B0-----:R-:W-:-:S05]  /*03d0*/  IMAD.WIDE.U32 R2, R2, 0xc, R8 ;  /* 0x0000000c02027825 */ /* 0x001fca00078e0008 */
[----:B------:R-:W2:Y:S04]  /*03e0*/  LDG.E R9, desc[UR4][R2.64] ;  /* 0x0000000402097981 */ /* 0x000ea8000c1e1900 */
[----:B------:R-:W3:Y:S04]  /*03f0*/  LDG.E R0, desc[UR4][R2.64+0x4] ;  /* 0x0000040402007981 */ /* 0x000ee8000c1e1900 */
[----:B------:R-:W4:Y:S01]  /*0400*/  LDG.E R11, desc[UR4][R2.64+0x8] ;  /* 0x00000804020b7981 */ /* 0x000f22000c1e1900 */
[-C--:B--2---:R-:W-:Y:S01]  /*0410*/  FFMA R9, R6, R7.reuse, R9 ;  /* 0x0000000706097223 */ /* 0x084fe20000000009 */
[----:B---3--:R-:W-:-:S04]  /*0420*/  FFMA R5, R5, R7, R0 ;  /* 0x0000000705057223 */ /* 0x008fc80000000000 */
[----:B------:R-:W-:Y:S01]  /*0430*/  STG.E desc[UR4][R2.64], R9 ;  /* 0x0000000902007986 */ /* 0x000fe2000c101904 */
[----:B----4-:R-:W-:-:S03]  /*0440*/  FFMA R11, R4, R7, R11 ;  /* 0x00000007040b7223 */ /* 0x010fc6000000000b */
[----:B------:R-:W-:Y:S04]  /*0450*/  STG.E desc[UR4][R2.64+0x4], R5 ;  /* 0x0000040502007986 */ /* 0x000fe8000c101904 */
[----:B------:R-:W-:Y:S01]  /*0460*/  STG.E desc[UR4][R2.64+0x8], R11 ;  /* 0x0000080b02007986 */ /* 0x000fe2000c101904 */
[----:B------:R-:W-:Y:S05]  /*0470*/  EXIT ;  /* 0x000000000000794d */ /* 0x000fea0003800000 */
        .weak           $__internal_2_$__cuda_sm20_sqrt_rn_f32_slowpath
        .type           $__internal_2_$__cuda_sm20_sqrt_rn_f32_slowpath,@function
        .size           $__internal_2_$__cuda_sm20_sqrt_rn_f32_slowpath,($__internal_3_$__cuda_sm3x_div_rn_noftz_f32_slowpath - $__internal_2_$__cuda_sm20_sqrt_rn_f32_slowpath)
$__internal_2_$__cuda_sm20_sqrt_rn_f32_slowpath:
[----:B------:R-:W-:-:S13]  /*0480*/  LOP3.LUT P0, RZ, R9, 0x7fffffff, RZ, 0xc0, !PT ;  /* 0x7fffffff09ff7812 */ /* 0x000fda000780c0ff */
[----:B------:R-:W-:Y:S01]  /*0490*/  @!P0 IMAD.MOV.U32 R6, RZ, RZ, R9 ;  /* 0x000000ffff068224 */ /* 0x000fe200078e0009 */
[----:B------:R-:W-:Y:S06]  /*04a0*/  @!P0 BRA `(.L_x_86) ;  /* 0x0000000000448947 */ /* 0x000fec0003800000 */
[----:B------:R-:W-:Y:S01]  /*04b0*/  FSETP.GEU.FTZ.AND P0, PT, R9, RZ, PT ;  /* 0x000000ff0900720b */ /* 0x000fe20003f1e000 */
[----:B------:R-:W-:-:S12]  /*04c0*/  IMAD.MOV.U32 R0, RZ, RZ, R9 ;  /* 0x000000ffff007224 */ /* 0x000fd800078e0009 */
[----:B------:R-:W-:Y:S01]  /*04d0*/  @!P0 MOV R6, 0x7fffffff ;  /* 0x7fffffff00068802 */ /* 0x000fe20000000f00 */
[----:B------:R-:W-:Y:S06]  /*04e0*/  @!P0 BRA `(.L_x_86) ;  /* 0x0000000000348947 */ /* 0x000fec0003800000 */
[----:B------:R-:W-:-:S13]  /*04f0*/  FSETP.GTU.FTZ.AND P0, PT, |R0|, +INF , PT ;  /* 0x7f8000000000780b */ /* 0x000fda0003f1c200 */
[----:B------:R-:W-:Y:S01]  /*0500*/  @P0 FADD.FTZ R6, R0, 1 ;  /* 0x3f80000000060421 */ /* 0x000fe20000010000 */
[----:B------:R-:W-:Y:S06]  /*0510*/  @P0 BRA `(.L_x_86) ;  /* 0x0000000000280947 */ /* 0x000fec0003800000 */
[----:B------:R-:W-:-:S13]  /*0520*/  FSETP.NEU.FTZ.AND P0, PT, |R0|, +INF , PT ;  /* 0x7f8000000000780b */ /* 0x000fda0003f1d200 */
[----:B------:R-:W-:-:S04]  /*0530*/  @P0 FFMA R7, R0, 1.84467440737095516160e+19, RZ ;  /* 0x5f80000000070823 */ /* 0x000fc800000000ff */
[----:B------:R-:W0:Y:S02]  /*0540*/  @P0 MUFU.RSQ R6, R7 ;  /* 0x0000000700060308 */ /* 0x000e240000001400 */
[----:B0-----:R-:W-:Y:S01]  /*0550*/  @P0 FMUL.FTZ R8, R7, R6 ;  /* 0x0000000607080220 */ /* 0x001fe20000410000 */
[----:B------:R-:W-:Y:S01]  /*0560*/  @P0 FMUL.FTZ R12, R6, 0.5 ;  /* 0x3f000000060c0820 */ /* 0x000fe20000410000 */
[----:B------:R-:W-:Y:S02]  /*0570*/  @!P0 IMAD.MOV.U32 R6, RZ, RZ, R0 ;  /* 0x000000ffff068224 */ /* 0x000fe400078e0000 */
[----:B------:R-:W-:-:S04]  /*0580*/  @P0 FADD.FTZ R10, -R8, -RZ ;  /* 0x800000ff080a0221 */ /* 0x000fc80000010100 */
[----:B------:R-:W-:-:S04]  /*0590*/  @P0 FFMA R11, R8, R10, R7 ;  /* 0x0000000a080b0223 */ /* 0x000fc80000000007 */
[----:B------:R-:W-:-:S04]  /*05a0*/  @P0 FFMA R11, R11, R12, R8 ;  /* 0x0000000c0b0b0223 */ /* 0x000fc80000000008 */
[----:B------:R-:W-:-:S07]  /*05b0*/  @P0 FMUL.FTZ R6, R11, 2.3283064365386962891e-10 ;  /* 0x2f8000000b060820 */ /* 0x000fce0000410000 */
.L_x_86:
[----:B------:R-:W-:Y:S01]  /*05c0*/  IMAD.MOV.U32 R0, RZ, RZ, R6 ;  /* 0x000000ffff007224 */ /* 0x000fe200078e0006 */
[----:B------:R-:W-:Y:S01]  /*05d0*/  MOV R6, R13 ;  /* 0x0000000d00067202 */ /* 0x000fe20000000f00 */
[----:B------:R-:W-:-:S04]  /*05e0*/  IMAD.MOV.U32 R7, RZ, RZ, 0x0 ;  /* 0x00000000ff077424 */ /* 0x000fc800078e00ff */
[----:B------:R-:W-:Y:S05]  /*05f0*/  RET.REL.NODEC R6 `(_Z15AttractorKernelP6float3S0_S_fj) ;  /* 0xfffffff806807950 */ /* 0x000fea0003c3ffff */
        .weak           $__internal_3_$__cuda_sm3x_div_rn_noftz_f32_slowpath
        .type           $__internal_3_$__cuda_sm3x_div_rn_noftz_f32_slowpath,@function
        .size           $__internal_3_$__cuda_sm3x_div_rn_noftz_f32_slowpath,(.L_x_138 - $__internal_3_$__cuda_sm3x_div_rn_noftz_f32_slowpath)
$__internal_3_$__cuda_sm3x_div_rn_noftz_f32_slowpath:
[----:B------:R-:W0:Y:S01]  /*0600*/  LDC R3, c[0x0][0x39c] ;  /* 0x0000e700ff037b82 */ /* 0x000e220000000800 */
[----:B------:R-:W-:Y:S01]  /*0610*/  SHF.R.U32.HI R0, RZ, 0x17, R11 ;  /* 0x00000017ff007819 */ /* 0x000fe2000001160b */
[----:B------:R-:W1:Y:S01]  /*0620*/  LDCU UR6, c[0x0][0x39c] ;  /* 0x00007380ff0677ac */ /* 0x000e620008000800 */
[----:B------:R-:W-:Y:S02]  /*0630*/  BSSY.RECONVERGENT B1, `(.L_x_87) ;  /* 0x0000064000017945 */ /* 0x000fe40003800200 */
[----:B------:R-:W-:-:S05]  /*0640*/  LOP3.LUT R14, R0, 0xff, RZ, 0xc0, !PT ;  /* 0x000000ff000e7812 */ /* 0x000fca00078ec0ff */
[----:B------:R-:W-:-:S05]  /*0650*/  VIADD R13, R14, 0xffffffff ;  /* 0xffffffff0e0d7836 */ /* 0x000fca0000000000 */
[----:B------:R-:W-:Y:S01]  /*0660*/  ISETP.GT.U32.AND P0, PT, R13, 0xfd, PT ;  /* 0x000000fd0d00780c */ /* 0x000fe20003f04070 */
[----:B-1----:R-:W-:Y:S01]  /*0670*/  IMAD.U32 R10, RZ, RZ, UR6 ;  /* 0x00000006ff0a7e24 */ /* 0x002fe2000f8e00ff */
[----:B0-----:R-:W-:-:S04]  /*0680*/  SHF.R.U32.HI R0, RZ, 0x17, R3 ;  /* 0x00000017ff007819 */ /* 0x001fc80000011603 */
[----:B------:R-:W-:-:S04]  /*0690*/  LOP3.LUT R9, R0, 0xff, RZ, 0xc0, !PT ;  /* 0x000000ff00097812 */ /* 0x000fc800078ec0ff */
[----:B------:R-:W-:-:S04]  /*06a0*/  IADD3 R12, PT, PT, R9, -0x1, RZ ;  /* 0xffffffff090c7810 */ /* 0x000fc80007ffe0ff */
[----:B------:R-:W-:-:S13]  /*06b0*/  ISETP.GT.U32.OR P0, PT, R12, 0xfd, P0 ;  /* 0x000000fd0c00780c */ /* 0x000fda0000704470 */
[----:B------:R-:W-:Y:S01]  /*06c0*/  @!P0 IMAD.MOV.U32 R7, RZ, RZ, RZ ;  /* 0x000000ffff078224 */ /* 0x000fe200078e00ff */
[----:B------:R-:W-:Y:S06]  /*06d0*/  @!P0 BRA `(.L_x_88) ;  /* 0x0000000000608947 */ /* 0x000fec0003800000 */
[----:B------:R-:W-:Y:S02]  /*06e0*/  FSETP.GTU.FTZ.AND P0, PT, |R3|, +INF , PT ;  /* 0x7f8000000300780b */ /* 0x000fe40003f1c200 */
[----:B------:R-:W-:Y:S02]  /*06f0*/  FSETP.GTU.FTZ.AND P1, PT, |R11|, +INF , PT ;  /* 0x7f8000000b00780b */ /* 0x000fe40003f3c200 */
[----:B------:R-:W-:Y:S02]  /*0700*/  MOV R0, R11 ;  /* 0x0000000b00007202 */ /* 0x000fe40000000f00 */
        /* <DEDUP_REMOVED lines=16> */
[----:B------:R-:W-:Y:S02]  /*0810*/  @P0 IMAD.MOV.U32 R7, RZ, RZ, RZ ;  /* 0x000000ffff070224 */ /* 0x000fe400078e00ff */
[----:B------:R-:W-:Y:S01]  /*0820*/  @!P0 FFMA R10, R3, 1.84467440737095516160e+19, RZ ;  /* 0x5f800000030a8823 */ /* 0x000fe200000000ff */
[----:B------:R-:W-:Y:S02]  /*0830*/  @!P0 IMAD.MOV.U32 R7, RZ, RZ, -0x40 ;  /* 0xffffffc0ff078424 */ /* 0x000fe400078e00ff */
[----:B------:R-:W-:-:S03]  /*0840*/  @!P1 FFMA R11, R0, 1.84467440737095516160e+19, RZ ;  /* 0x5f800000000b9823 */ /* 0x000fc600000000ff */
[----:B------:R-:W-:-:S07]  /*0850*/  @!P1 IADD3 R7, PT, PT, R7, 0x40, RZ ;  /* 0x0000004007079810 */ /* 0x000fce0007ffe0ff */
.L_x_88:
[----:B------:R-:W-:Y:S01]  /*0860*/  LEA R0, R14, 0xc0800000, 0x17 ;  /* 0xc08000000e007811 */ /* 0x000fe200078eb8ff */
[----:B------:R-:W-:Y:S01]  /*0870*/  BSSY.RECONVERGENT B2, `(.L_x_93) ;  /* 0x0000036000027945 */ /* 0x000fe20003800200 */
[----:B------:R-:W-:-:S03]  /*0880*/  IADD3 R9, PT, PT, R9, -0x7f, RZ ;  /* 0xffffff8109097810 */ /* 0x000fc60007ffe0ff */
[----:B------:R-:W-:Y:S02]  /*0890*/  IMAD.IADD R11, R11, 0x1, -R0 ;  /* 0x000000010b0b7824 */ /* 0x000fe400078e0a00 */
[----:B------:R-:W-:Y:S02]  /*08a0*/  IMAD R0, R9, -0x800000, R10 ;  /* 0xff80000009007824 */ /* 0x000fe400078e020a */
[----:B------:R-:W0:Y:S01]  /*08b0*/  MUFU.RCP R3, R11 ;  /* 0x0000000b00037308 */ /* 0x000e220000001000 */
[----:B------:R-:W-:-:S04]  /*08c0*/  FADD.FTZ R13, -R11, -RZ ;  /* 0x800000ff0b0d7221 */ /* 0x000fc80000010100 */
[----:B0-----:R-:W-:-:S04]  /*08d0*/  FFMA R12, R3, R13, 1 ;  /* 0x3f800000030c7423 */ /* 0x001fc8000000000d */
[----:B------:R-:W-:-:S04]  /*08e0*/  FFMA R12, R3, R12, R3 ;  /* 0x0000000c030c7223 */ /* 0x000fc80000000003 */
[----:B------:R-:W-:-:S04]  /*08f0*/  FFMA R3, R0, R12, RZ ;  /* 0x0000000c00037223 */ /* 0x000fc800000000ff */
[----:B------:R-:W-:-:S04]  /*0900*/  FFMA R10, R13, R3, R0 ;  /* 0x000000030d0a7223 */ /* 0x000fc80000000000 */
[----:B------:R-:W-:Y:S01]  /*0910*/  FFMA R15, R12, R10, R3 ;  /* 0x0000000a0c0f7223 */ /* 0x000fe20000000003 */
[----:B------:R-:W-:-:S03]  /*0920*/  IADD3 R10, PT, PT, R9, 0x7f, -R14 ;  /* 0x0000007f090a7810 */ /* 0x000fc60007ffe80e */
[----:B------:R-:W-:Y:S02]  /*0930*/  FFMA R16, R13, R15, R0 ;  /* 0x0000000f0d107223 */ /* 0x000fe40000000000 */
[----:B------:R-:W-:Y:S02]  /*0940*/  IMAD.IADD R10, R10, 0x1, R7 ;  /* 0x000000010a0a7824 */ /* 0x000fe400078e0207 */
[----:B------:R-:W-:-:S05]  /*0950*/  FFMA R0, R12, R16, R15 ;  /* 0x000000100c007223 */ /* 0x000fca000000000f */
[----:B------:R-:W-:-:S04]  /*0960*/  SHF.R.U32.HI R3, RZ, 0x17, R0 ;  /* 0x00000017ff037819 */ /* 0x000fc80000011600 */
[----:B------:R-:W-:-:S04]  /*0970*/  LOP3.LUT R3, R3, 0xff, RZ, 0xc0, !PT ;  /* 0x000000ff03037812 */ /* 0x000fc800078ec0ff */
[----:B------:R-:W-:-:S05]  /*0980*/  IADD3 R9, PT, PT, R3, R10, RZ ;  /* 0x0000000a03097210 */ /* 0x000fca0007ffe0ff */
[----:B------:R-:W-:-:S05]  /*0990*/  VIADD R3, R9, 0xffffffff ;  /* 0xffffffff09037836 */ /* 0x000fca0000000000 */
        /* <DEDUP_REMOVED lines=9> */
[CCC-:B------:R-:W-:Y:S01]  /*0a30*/  FFMA.RZ R3, R12.reuse, R16.reuse, R15.reuse ;  /* 0x000000100c037223 */ /* 0x1c0fe2000000c00f */
[CCC-:B------:R-:W-:Y:S01]  /*0a40*/  FFMA.RM R10, R12.reuse, R16.reuse, R15.reuse ;  /* 0x000000100c0a7223 */ /* 0x1c0fe2000000400f */
[C---:B------:R-:W-:Y:S02]  /*0a50*/  ISETP.NE.AND P2, PT, R9.reuse, RZ, PT ;  /* 0x000000ff0900720c */ /* 0x040fe40003f45270 */
[----:B------:R-:W-:Y:S02]  /*0a60*/  ISETP.NE.AND P1, PT, R9, RZ, PT ;  /* 0x000000ff0900720c */ /* 0x000fe40003f25270 */
[----:B------:R-:W-:Y:S01]  /*0a70*/  LOP3.LUT R7, R3, 0x7fffff, RZ, 0xc0, !PT ;  /* 0x007fffff03077812 */ /* 0x000fe200078ec0ff */
[----:B------:R-:W-:Y:S01]  /*0a80*/  FFMA.RP R3, R12, R16, R15 ;  /* 0x000000100c037223 */ /* 0x000fe2000000800f */
[----:B------:R-:W-:Y:S01]  /*0a90*/  IADD3 R12, PT, PT, R9, 0x20, RZ ;  /* 0x00000020090c7810 */ /* 0x000fe20007ffe0ff */
[----:B------:R-:W-:Y:S01]  /*0aa0*/  IMAD.MOV R9, RZ, RZ, -R9 ;  /* 0x000000ffff097224 */ /* 0x000fe200078e0a09 */
[----:B------:R-:W-:-:S02]  /*0ab0*/  LOP3.LUT R7, R7, 0x800000, RZ, 0xfc, !PT ;  /* 0x0080000007077812 */ /* 0x000fc400078efcff */
[----:B------:R-:W-:Y:S02]  /*0ac0*/  FSETP.NEU.FTZ.AND P0, PT, R3, R10, PT ;  /* 0x0000000a0300720b */ /* 0x000fe40003f1d000 */
[----:B------:R-:W-:Y:S02]  /*0ad0*/  SHF.L.U32 R12, R7, R12, RZ ;  /* 0x0000000c070c7219 */ /* 0x000fe400000006ff */
[----:B------:R-:W-:Y:S02]  /*0ae0*/  SEL R10, R9, RZ, P2 ;  /* 0x000000ff090a7207 */ /* 0x000fe40001000000 */
[----:B------:R-:W-:Y:S02]  /*0af0*/  ISETP.NE.AND P1, PT, R12, RZ, P1 ;  /* 0x000000ff0c00720c */ /* 0x000fe40000f25270 */
[----:B------:R-:W-:Y:S02]  /*0b00*/  SHF.R.U32.HI R10, RZ, R10, R7 ;  /* 0x0000000aff0a7219 */ /* 0x000fe40000011607 */
[----:B------:R-:W-:-:S02]  /*0b10*/  PLOP3.LUT P0, PT, P0, P1, PT, 0xf8, 0x8f ;  /* 0x00000000008f781c */ /* 0x000fc40000703f70 */
[----:B------:R-:W-:Y:S02]  /*0b20*/  SHF.R.U32.HI R12, RZ, 0x1, R10 ;  /* 0x00000001ff0c7819 */ /* 0x000fe4000001160a */
[----:B------:R-:W-:-:S04]  /*0b30*/  SEL R3, RZ, 0x1, !P0 ;  /* 0x00000001ff037807 */ /* 0x000fc80004000000 */
[----:B------:R-:W-:-:S04]  /*0b40*/  LOP3.LUT R3, R3, 0x1, R12, 0xf8, !PT ;  /* 0x0000000103037812 */ /* 0x000fc800078ef80c */
[----:B------:R-:W-:-:S04]  /*0b50*/  LOP3.LUT R3, R3, R10, RZ, 0xc0, !PT ;  /* 0x0000000a03037212 */ /* 0x000fc800078ec0ff */
[----:B------:R-:W-:-:S04]  /*0b60*/  IADD3 R3, PT, PT, R12, R3, RZ ;  /* 0x000000030c037210 */ /* 0x000fc80007ffe0ff */
[----:B------:R-:W-:Y:S01]  /*0b70*/  LOP3.LUT R0, R3, R0, RZ, 0xfc, !PT ;  /* 0x0000000003007212 */ /* 0x000fe200078efcff */
[----:B------:R-:W-:Y:S06]  /*0b80*/  BRA `(.L_x_96) ;  /* 0x0000000000107947 */ /* 0x000fec0003800000 */
.L_x_95:
[----:B------:R-:W-:-:S04]  /*0b90*/  LOP3.LUT R0, R0, 0x80000000, RZ, 0xc0, !PT ;  /* 0x8000000000007812 */ /* 0x000fc800078ec0ff */
[----:B------:R-:W-:Y:S01]  /*0ba0*/  LOP3.LUT R0, R0, 0x7f800000, RZ, 0xfc, !PT ;  /* 0x7f80000000007812 */ /* 0x000fe200078efcff */
[----:B------:R-:W-:Y:S06]  /*0bb0*/  BRA `(.L_x_96) ;  /* 0x0000000000047947 */ /* 0x000fec0003800000 */
.L_x_94:
[----:B------:R-:W-:-:S07]  /*0bc0*/  IMAD R0, R10, 0x800000, R0 ;  /* 0x008000000a007824 */ /* 0x000fce00078e0200 */
.L_x_96:
[----:B------:R-:W-:Y:S05]  /*0bd0*/  BSYNC.RECONVERGENT B2 ;  /* 0x0000000000027941 */ /* 0x000fea0003800200 */
.L_x_93:
[----:B------:R-:W-:Y:S05]  /*0be0*/  BRA `(.L_x_97) ;  /* 0x0000000000207947 */ /* 0x000fea0003800000 */
.L_x_92:
[----:B------:R-:W-:-:S04]  /*0bf0*/  LOP3.LUT R0, R11, 0x80000000, R10, 0x48, !PT ;  /* 0x800000000b007812 */ /* 0x000fc800078e480a */
[----:B------:R-:W-:Y:S01]  /*0c00*/  LOP3.LUT R0, R0, 0x7f800000, RZ, 0xfc, !PT ;  /* 0x7f80000000007812 */ /* 0x000fe200078efcff */
[----:B------:R-:W-:Y:S06]  /*0c10*/  BRA `(.L_x_97) ;  /* 0x0000000000147947 */ /* 0x000fec0003800000 */
.L_x_91:
[----:B------:R-:W-:Y:S01]  /*0c20*/  LOP3.LUT R0, R11, 0x80000000, R10, 0x48, !PT ;  /* 0x800000000b007812 */ /* 0x000fe200078e480a */
[----:B------:R-:W-:Y:S06]  /*0c30*/  BRA `(.L_x_97) ;  /* 0x00000000000c7947 */ /* 0x000fec0003800000 */
.L_x_90:
[----:B------:R-:W0:Y:S01]  /*0c40*/  MUFU.RSQ R0, -QNAN ;  /* 0xffc0000000007908 */ /* 0x000e220000001400 */
[----:B------:R-:W-:Y:S05]  /*0c50*/  BRA `(.L_x_97) ;  /* 0x0000000000047947 */ /* 0x000fea0003800000 */
.L_x_89:
[----:B------:R-:W-:-:S07]  /*0c60*/  FADD.FTZ R0, R0, R3 ;  /* 0x0000000300007221 */ /* 0x000fce0000010000 */
.L_x_97:
[----:B------:R-:W-:Y:S05]  /*0c70*/  BSYNC.RECONVERGENT B1 ;  /* 0x0000000000017941 */ /* 0x000fea0003800200 */
.L_x_87:
[----:B------:R-:W-:-:S04]  /*0c80*/  HFMA2 R9, -RZ, RZ, 0, 0 ;  /* 0x00000000ff097431 */ /* 0x000fc800000001ff */
[----:B0-----:R-:W-:Y:S05]  /*0c90*/  RET.REL.NODEC R8 `(_Z15AttractorKernelP6float3S0_S_fj) ;  /* 0xfffffff008d87950 */ /* 0x001fea0003c3ffff */
.L_x_98:
        /* <DEDUP_REMOVED lines=14> */
.L_x_138:


//--------------------- .text._Z14BoundaryKernelP6float3S0_jfff --------------------------
	.section	.text._Z14BoundaryKernelP6float3S0_jfff,"ax",@progbits
	.align	128
        .global         _Z14BoundaryKernelP6float3S0_jfff
        .type           _Z14BoundaryKernelP6float3S0_jfff,@function
        .size           _Z14BoundaryKernelP6float3S0_jfff,(.L_x_144 - _Z14BoundaryKernelP6float3S0_jfff)
        .other          _Z14BoundaryKernelP6float3S0_jfff,@"STO_CUDA_ENTRY STV_DEFAULT"
_Z14BoundaryKernelP6float3S0_jfff:
.text._Z14BoundaryKernelP6float3S0_jfff:
        /* <DEDUP_REMOVED lines=10> */
[----:B------:R-:W2:Y:S06]  /*00a0*/  LDCU UR6, c[0x0][0x394] ;  /* 0x00007280ff0677ac */ /* 0x000eac0008000800 */
[----:B------:R-:W2:Y:S08]  /*00b0*/  LDC R9, c[0x0][0x398] ;  /* 0x0000e600ff097b82 */ /* 0x000eb00000000800 */
[----:B------:R-:W3:Y:S01]  /*00c0*/  LDC.64 R4, c[0x0][0x388] ;  /* 0x0000e200ff047b82 */ /* 0x000ee20000000a00 */
[----:B0-----:R-:W-:-:S05]  /*00d0*/  IMAD.WIDE.U32 R2, R11, 0xc, R2 ;  /* 0x0000000c0b027825 */ /* 0x001fca00078e0002 */
[----:B-1----:R-:W4:Y:S01]  /*00e0*/  LDG.E R0, desc[UR4][R2.64] ;  /* 0x0000000402007981 */ /* 0x002f22000c1e1900 */
[----:B------:R-:W-:Y:S01]  /*00f0*/  BSSY.RECONVERGENT B0, `(.L_x_99) ;  /* 0x0000013000007945 */ /* 0x000fe20003800200 */
[C---:B--2---:R-:W-:Y:S01]  /*0100*/  FADD R7, -R9.reuse, UR6 ;  /* 0x0000000609077e21 */ /* 0x044fe20008000100 */
[----:B------:R-:W-:Y:S01]  /*0110*/  FADD R9, R9, -UR6 ;  /* 0x8000000609097e21 */ /* 0x000fe20008000000 */
[----:B---3--:R-:W-:-:S03]  /*0120*/  IMAD.WIDE.U32 R4, R11, 0xc, R4 ;  /* 0x0000000c0b047825 */ /* 0x008fc600078e0004 */
[----:B----4-:R-:W-:-:S13]  /*0130*/  FSETP.GEU.AND P0, PT, R0, R7, PT ;  /* 0x000000070000720b */ /* 0x010fda0003f0e000 */
[----:B------:R-:W-:Y:S05]  /*0140*/  @P0 BRA `(.L_x_100) ;  /* 0x0000000000340947 */ /* 0x000fea0003800000 */
[----:B------:R0:W-:Y:S01]  /*0150*/  STG.E desc[UR4][R2.64], R7 ;  /* 0x0000000702007986 */ /* 0x0001e2000c101904 */
[----:B------:R-:W1:Y:S03]  /*0160*/  LDC R0, c[0x0][0x39c] ;  /* 0x0000e700ff007b82 */ /* 0x000e660000000800 */
[----:B------:R-:W2:Y:S04]  /*0170*/  LDG.E R11, desc[UR4][R4.64] ;  /* 0x00000004040b7981 */ /* 0x000ea8000c1e1900 */
[----:B------:R-:W3:Y:S04]  /*0180*/  LDG.E R13, desc[UR4][R4.64+0x4] ;  /* 0x00000404040d7981 */ /* 0x000ee8000c1e1900 */
[----:B------:R-:W4:Y:S01]  /*0190*/  LDG.E R15, desc[UR4][R4.64+0x8] ;  /* 0x00000804040f7981 */ /* 0x000f22000c1e1900 */
[----:B-1----:R-:W-:-:S04]  /*01a0*/  FADD R0, -R0, 1 ;  /* 0x3f80000000007421 */ /* 0x002fc80000000100 */
[C---:B--2---:R-:W-:Y:S01]  /*01b0*/  FMUL R11, R0.reuse, -R11 ;  /* 0x8000000b000b7220 */ /* 0x044fe20000400000 */
[----:B---3--:R-:W-:-:S04]  /*01c0*/  FMUL R13, R0, R13 ;  /* 0x0000000d000d7220 */ /* 0x008fc80000400000 */
[----:B------:R0:W-:Y:S01]  /*01d0*/  STG.E desc[UR4][R4.64], R11 ;  /* 0x0000000b04007986 */ /* 0x0001e2000c101904 */
[----:B----4-:R-:W-:-:S03]  /*01e0*/  FMUL R15, R0, R15 ;  /* 0x0000000f000f7220 */ /* 0x010fc60000400000 */
[----:B------:R0:W-:Y:S04]  /*01f0*/  STG.E desc[UR4][R4.64+0x4], R13 ;  /* 0x0000040d04007986 */ /* 0x0001e8000c101904 */
[----:B------:R0:W-:Y:S04]  /*0200*/  STG.E desc[UR4][R4.64+0x8], R15 ;  /* 0x0000080f04007986 */ /* 0x0001e8000c101904 */
[----:B------:R0:W5:Y:S02]  /*0210*/  LDG.E R0, desc[UR4][R2.64] ;  /* 0x0000000402007981 */ /* 0x000164000c1e1900 */
.L_x_100:
[----:B------:R-:W-:Y:S05]  /*0220*/  BSYNC.RECONVERGENT B0 ;  /* 0x0000000000007941 */ /* 0x000fea0003800200 */
.L_x_99:
[----:B-----5:R-:W-:Y:S01]  /*0230*/  FSETP.GT.AND P0, PT, R0, R9, PT ;  /* 0x000000090000720b */ /* 0x020fe20003f04000 */
[----:B------:R-:W-:-:S12]  /*0240*/  BSSY.RECONVERGENT B0, `(.L_x_101) ;  /* 0x000000e000007945 */ /* 0x000fd80003800200 */
[----:B------:R-:W-:Y:S05]  /*0250*/  @!P0 BRA `(.L_x_102) ;  /* 0x0000000000308947 */ /* 0x000fea0003800000 */
[----:B------:R1:W-:Y:S01]  /*0260*/  STG.E desc[UR4][R2.64], R9 ;  /* 0x0000000902007986 */ /* 0x0003e2000c101904 */
[----:B------:R-:W0:Y:S03]  /*0270*/  LDC R10, c[0x0][0x39c] ;  /* 0x0000e700ff0a7b82 */ /* 0x000e260000000800 */
[----:B------:R-:W2:Y:S04]  /*0280*/  LDG.E R0, desc[UR4][R4.64] ;  /* 0x0000000404007981 */ /* 0x000ea8000c1e1900 */
[----:B------:R-:W3:Y:S04]  /*0290*/  LDG.E R6, desc[UR4][R4.64+0x4] ;  /* 0x0000040404067981 */ /* 0x000ee8000c1e1900 */
[----:B------:R-:W4:Y:S01]  /*02a0*/  LDG.E R8, desc[UR4][R4.64+0x8] ;  /* 0x0000080404087981 */ /* 0x000f22000c1e1900 */
[----:B0-----:R-:W-:-:S04]  /*02b0*/  FADD R15, -R10, 1 ;  /* 0x3f8000000a0f7421 */ /* 0x001fc80000000100 */
[C---:B--2---:R-:W-:Y:S01]  /*02c0*/  FMUL R11, R15.reuse, -R0 ;  /* 0x800000000f0b7220 */ /* 0x044fe20000400000 */
[----:B---3--:R-:W-:-:S04]  /*02d0*/  FMUL R13, R15, R6 ;  /* 0x000000060f0d7220 */ /* 0x008fc80000400000 */
[----:B------:R1:W-:Y:S01]  /*02e0*/  STG.E desc[UR4][R4.64], R11 ;  /* 0x0000000b04007986 */ /* 0x0003e2000c101904 */
[----:B----4-:R-:W-:-:S03]  /*02f0*/  FMUL R15, R15, R8 ;  /* 0x000000080f0f7220 */ /* 0x010fc60000400000 */
[----:B------:R1:W-:Y:S04]  /*0300*/  STG.E desc[UR4][R4.64+0x4], R13 ;  /* 0x0000040d04007986 */ /* 0x0003e8000c101904 */
[----:B------:R1:W-:Y:S02]  /*0310*/  STG.E desc[UR4][R4.64+0x8], R15 ;  /* 0x0000080f04007986 */ /* 0x0003e4000c101904 */
.L_x_102:
[----:B------:R-:W-:Y:S05]  /*0320*/  BSYNC.RECONVERGENT B0 ;  /* 0x0000000000007941 */ /* 0x000fea0003800200 */
.L_x_101:
[----:B------:R-:W2:Y:S01]  /*0330*/  LDG.E R0, desc[UR4][R2.64+0x4] ;  /* 0x0000040402007981 */ /* 0x000ea2000c1e1900 */
[----:B------:R-:W-:Y:S01]  /*0340*/  BSSY.RECONVERGENT B0, `(.L_x_103) ;  /* 0x0000010000007945 */ /* 0x000fe20003800200 */
[----:B--2---:R-:W-:-:S13]  /*0350*/  FSETP.GEU.AND P0, PT, R0, R7, PT ;  /* 0x000000070000720b */ /* 0x004fda0003f0e000 */
[----:B------:R-:W-:Y:S05]  /*0360*/  @P0 BRA `(.L_x_104) ;  /* 0x0000000000340947 */ /* 0x000fea0003800000 */
[----:B------:R2:W-:Y:S01]  /*0370*/  STG.E desc[UR4][R2.64+0x4], R7 ;  /* 0x0000040702007986 */ /* 0x0005e2000c101904 */
[----:B------:R-:W0:Y:S03]  /*0380*/  LDC R10, c[0x0][0x39c] ;  /* 0x0000e700ff0a7b82 */ /* 0x000e260000000800 */
[----:B------:R-:W3:Y:S04]  /*0390*/  LDG.E R0, desc[UR4][R4.64] ;  /* 0x0000000404007981 */ /* 0x000ee8000c1e1900 */
[----:B------:R-:W4:Y:S04]  /*03a0*/  LDG.E R6, desc[UR4][R4.64+0x4] ;  /* 0x0000040404067981 */ /* 0x000f28000c1e1900 */
[----:B------:R-:W2:Y:S01]  /*03b0*/  LDG.E R8, desc[UR4][R4.64+0x8] ;  /* 0x0000080404087981 */ /* 0x000ea2000c1e1900 */
[----:B01----:R-:W-:-:S04]  /*03c0*/  FADD R15, -R10, 1 ;  /* 0x3f8000000a0f7421 */ /* 0x003fc80000000100 */
[C---:B---3--:R-:W-:Y:S01]  /*03d0*/  FMUL R11, R15.reuse, R0 ;  /* 0x000000000f0b7220 */ /* 0x048fe20000400000 */
[----:B----4-:R-:W-:-:S04]  /*03e0*/  FMUL R13, R15, -R6 ;  /* 0x800000060f0d7220 */ /* 0x010fc80000400000 */
[----:B------:R3:W-:Y:S01]  /*03f0*/  STG.E desc[UR4][R4.64], R11 ;  /* 0x0000000b04007986 */ /* 0x0007e2000c101904 */
[----:B--2---:R-:W-:-:S03]  /*0400*/  FMUL R15, R15, R8 ;  /* 0x000000080f0f7220 */ /* 0x004fc60000400000 */
[----:B------:R3:W-:Y:S04]  /*0410*/  STG.E desc[UR4][R4.64+0x4], R13 ;  /* 0x0000040d04007986 */ /* 0x0007e8000c101904 */
[----:B------:R3:W-:Y:S04]  /*0420*/  STG.E desc[UR4][R4.64+0x8], R15 ;  /* 0x0000080f04007986 */ /* 0x0007e8000c101904 */
[----:B------:R3:W5:Y:S02]  /*0430*/  LDG.E R0, desc[UR4][R2.64+0x4] ;  /* 0x0000040402007981 */ /* 0x000764000c1e1900 */
.L_x_104:
[----:B------:R-:W-:Y:S05]  /*0440*/  BSYNC.RECONVERGENT B0 ;  /* 0x0000000000007941 */ /* 0x000fea0003800200 */
.L_x_103:
[----:B-----5:R-:W-:Y:S01]  /*0450*/  FSETP.GT.AND P0, PT, R0, R9, PT ;  /* 0x000000090000720b */ /* 0x020fe20003f04000 */
[----:B------:R-:W-:-:S12]  /*0460*/  BSSY.RECONVERGENT B0, `(.L_x_105) ;  /* 0x000000e000007945 */ /* 0x000fd80003800200 */
[----:B------:R-:W-:Y:S05]  /*0470*/  @!P0 BRA `(.L_x_106) ;  /* 0x0000000000308947 */ /* 0x000fea0003800000 */
[----:B------:R2:W-:Y:S01]  /*0480*/  STG.E desc[UR4][R2.64+0x4], R9 ;  /* 0x0000040902007986 */ /* 0x0005e2000c101904 */
[----:B------:R-:W0:Y:S03]  /*0490*/  LDC R10, c[0x0][0x39c] ;  /* 0x0000e700ff0a7b82 */ /* 0x000e260000000800 */
[----:B------:R-:W4:Y:S04]  /*04a0*/  LDG.E R0, desc[UR4][R4.64] ;  /* 0x0000000404007981 */ /* 0x000f28000c1e1900 */
[----:B------:R-:W5:Y:S04]  /*04b0*/  LDG.E R6, desc[UR4][R4.64+0x4] ;  /* 0x0000040404067981 */ /* 0x000f68000c1e1900 */
[----:B------:R-:W2:Y:S01]  /*04c0*/  LDG.E R8, desc[UR4][R4.64+0x8] ;  /* 0x0000080404087981 */ /* 0x000ea2000c1e1900 */
[----:B01-3--:R-:W-:-:S04]  /*04d0*/  FADD R15, -R10, 1 ;  /* 0x3f8000000a0f7421 */ /* 0x00bfc80000000100 */
[C---:B----4-:R-:W-:Y:S01]  /*04e0*/  FMUL R11, R15.reuse, R0 ;  /* 0x000000000f0b7220 */ /* 0x050fe20000400000 */
[----:B-----5:R-:W-:-:S04]  /*04f0*/  FMUL R13, R15, -R6 ;  /* 0x800000060f0d7220 */ /* 0x020fc80000400000 */
[----:B------:R4:W-:Y:S01]  /*0500*/  STG.E desc[UR4][R4.64], R11 ;  /* 0x0000000b04007986 */ /* 0x0009e2000c101904 */
[----:B--2---:R-:W-:-:S03]  /*0510*/  FMUL R15, R15, R8 ;  /* 0x000000080f0f7220 */ /* 0x004fc60000400000 */
[----:B------:R4:W-:Y:S04]  /*0520*/  STG.E desc[UR4][R4.64+0x4], R13 ;  /* 0x0000040d04007986 */ /* 0x0009e8000c101904 */
[----:B------:R4:W-:Y:S02]  /*0530*/  STG.E desc[UR4][R4.64+0x8], R15 ;  /* 0x0000080f04007986 */ /* 0x0009e4000c101904 */
.L_x_106:
[----:B------:R-:W-:Y:S05]  /*0540*/  BSYNC.RECONVERGENT B0 ;  /* 0x0000000000007941 */ /* 0x000fea0003800200 */
.L_x_105:
[----:B------:R-:W2:Y:S01]  /*0550*/  LDG.E R0, desc[UR4][R2.64+0x8] ;  /* 0x0000080402007981 */ /* 0x000ea2000c1e1900 */
[----:B------:R-:W-:Y:S01]  /*0560*/  BSSY.RECONVERGENT B0, `(.L_x_107) ;  /* 0x0000010000007945 */ /* 0x000fe20003800200 */
[----:B--2---:R-:W-:-:S13]  /*0570*/  FSETP.GEU.AND P0, PT, R0, R7, PT ;  /* 0x000000070000720b */ /* 0x004fda0003f0e000 */
[----:B------:R-:W-:Y:S05]  /*0580*/  @P0 BRA `(.L_x_108) ;  /* 0x0000000000340947 */ /* 0x000fea0003800000 */
[----:B------:R2:W-:Y:S01]  /*0590*/  STG.E desc[UR4][R2.64+0x8], R7 ;  /* 0x0000080702007986 */ /* 0x0005e2000c101904 */
[----:B------:R-:W0:Y:S03]  /*05a0*/  LDC R10, c[0x0][0x39c] ;  /* 0x0000e700ff0a7b82 */ /* 0x000e260000000800 */
[----:B------:R-:W2:Y:S04]  /*05b0*/  LDG.E R0, desc[UR4][R4.64] ;  /* 0x0000000404007981 */ /* 0x000ea8000c1e1900 */
[----:B------:R-:W2:Y:S04]  /*05c0*/  LDG.E R6, desc[UR4][R4.64+0x4] ;  /* 0x0000040404067981 */ /* 0x000ea8000c1e1900 */
[----:B------:R-:W2:Y:S01]  /*05d0*/  LDG.E R8, desc[UR4][R4.64+0x8] ;  /* 0x0000080404087981 */ /* 0x000ea2000c1e1900 */
[----:B01-34-:R-:W-:-:S04]  /*05e0*/  FADD R15, -R10, 1 ;  /* 0x3f8000000a0f7421 */ /* 0x01bfc80000000100 */
[C---:B--2---:R-:W-:Y:S01]  /*05f0*/  FMUL R11, R15.reuse, R0 ;  /* 0x000000000f0b7220 */ /* 0x044fe20000400000 */
[----:B------:R-:W-:-:S04]  /*0600*/  FMUL R13, R15, R6 ;  /* 0x000000060f0d7220 */ /* 0x000fc80000400000 */
[----:B------:R2:W-:Y:S01]  /*0610*/  STG.E desc[UR4][R4.64], R11 ;  /* 0x0000000b04007986 */ /* 0x0005e2000c101904 */
[----:B------:R-:W-:-:S03]  /*0620*/  FMUL R15, R15, -R8 ;  /* 0x800000080f0f7220 */ /* 0x000fc60000400000 */
[----:B------:R2:W-:Y:S04]  /*0630*/  STG.E desc[UR4][R4.64+0x4], R13 ;  /* 0x0000040d04007986 */ /* 0x0005e8000c101904 */
[----:B------:R2:W-:Y:S04]  /*0640*/  STG.E desc[UR4][R4.64+0x8], R15 ;  /* 0x0000080f04007986 */ /* 0x0005e8000c101904 */
[----:B------:R2:W5:Y:S02]  /*0650*/  LDG.E R0, desc[UR4][R2.64+0x8] ;  /* 0x0000080402007981 */ /* 0x000564000c1e1900 */
.L_x_108:
[----:B------:R-:W-:Y:S05]  /*0660*/  BSYNC.RECONVERGENT B0 ;  /* 0x0000000000007941 */ /* 0x000fea0003800200 */
.L_x_107:
[----:B-----5:R-:W-:-:S13]  /*0670*/  FSETP.GT.AND P0, PT, R0, R9, PT ;  /* 0x000000090000720b */ /* 0x020fda0003f04000 */
[----:B------:R-:W-:Y:S05]  /*0680*/  @!P0 EXIT ;  /* 0x000000000000894d */ /* 0x000fea0003800000 */
[----:B------:R-:W-:Y:S01]  /*0690*/  STG.E desc[UR4][R2.64+0x8], R9 ;  /* 0x0000080902007986 */ /* 0x000fe2000c101904 */
[----:B0-----:R-:W1:Y:S03]  /*06a0*/  LDC R7, c[0x0][0x39c] ;  /* 0x0000e700ff077b82 */ /* 0x001e660000000800 */
[----:B------:R-:W5:Y:S04]  /*06b0*/  LDG.E R0, desc[UR4][R4.64] ;  /* 0x0000000404007981 */ /* 0x000f68000c1e1900 */
[----:B------:R-:W5:Y:S04]  /*06c0*/  LDG.E R6, desc[UR4][R4.64+0x4] ;  /* 0x0000040404067981 */ /* 0x000f68000c1e1900 */
[----:B------:R-:W5:Y:S01]  /*06d0*/  LDG.E R8, desc[UR4][R4.64+0x8] ;  /* 0x0000080404087981 */ /* 0x000f62000c1e1900 */
[----:B-1234-:R-:W-:-:S04]  /*06e0*/  FADD R13, -R7, 1 ;  /* 0x3f800000070d7421 */ /* 0x01efc80000000100 */
[C---:B-----5:R-:W-:Y:S01]  /*06f0*/  FMUL R7, R13.reuse, R0 ;  /* 0x000000000d077220 */ /* 0x060fe20000400000 */
[----:B------:R-:W-:-:S04]  /*0700*/  FMUL R11, R13, R6 ;  /* 0x000000060d0b7220 */ /* 0x000fc80000400000 */
[----:B------:R-:W-:Y:S01]  /*0710*/  STG.E desc[UR4][R4.64], R7 ;  /* 0x0000000704007986 */ /* 0x000fe2000c101904 */
[----:B------:R-:W-:-:S03]  /*0720*/  FMUL R13, R13, -R8 ;  /* 0x800000080d0d7220 */ /* 0x000fc60000400000 */
[----:B------:R-:W-:Y:S04]  /*0730*/  STG.E desc[UR4][R4.64+0x4], R11 ;  /* 0x0000040b04007986 */ /* 0x000fe8000c101904 */
[----:B------:R-:W-:Y:S01]  /*0740*/  STG.E desc[UR4][R4.64+0x8], R13 ;  /* 0x0000080d04007986 */ /* 0x000fe2000c101904 */
[----:B------:R-:W-:Y:S05]  /*0750*/  EXIT ;  /* 0x000000000000794d */ /* 0x000fea0003800000 */
.L_x_109:
        /* <DEDUP_REMOVED lines=10> */
.L_x_144:


//--------------------- .text._Z15SetVectorKernelP6float3S_j --------------------------
	.section	.text._Z15SetVectorKernelP6float3S_j,"ax",@progbits
	.align	128
        .global         _Z15SetVectorKernelP6float3S_j
        .type           _Z15SetVectorKernelP6float3S_j,@function
        .size           _Z15SetVectorKernelP6float3S_j,(.L_x_145 - _Z15SetVectorKernelP6float3S_j)
        .other          _Z15SetVectorKernelP6float3S_j,@"STO_CUDA_ENTRY STV_DEFAULT"
_Z15SetVectorKernelP6float3S_j:
.text._Z15SetVectorKernelP6float3S_j:
        /* <DEDUP_REMOVED lines=9> */
[----:B------:R-:W1:Y:S07]  /*0090*/  LDCU.64 UR4, c[0x0][0x358] ;  /* 0x00006b00ff0477ac */ /* 0x000e6e0008000a00 */
[----:B------:R-:W1:Y:S08]  /*00a0*/  LDC.64 R6, c[0x0][0x388] ;  /* 0x0000e200ff067b82 */ /* 0x000e700000000a00 */
[----:B------:R-:W2:Y:S01]  /*00b0*/  LDC R9, c[0x0][0x390] ;  /* 0x0000e400ff097b82 */ /* 0x000ea20000000800 */
[----:B0-----:R-:W-:-:S05]  /*00c0*/  IMAD.WIDE.U32 R2, R5, 0xc, R2 ;  /* 0x0000000c05027825 */ /* 0x001fca00078e0002 */
[----:B-1----:R-:W-:Y:S04]  /*00d0*/  STG.E desc[UR4][R2.64], R6 ;  /* 0x0000000602007986 */ /* 0x002fe8000c101904 */
[----:B------:R-:W-:Y:S04]  /*00e0*/  STG.E desc[UR4][R2.64+0x4], R7 ;  /* 0x0000040702007986 */ /* 0x000fe8000c101904 */
[----:B--2---:R-:W-:Y:S01]  /*00f0*/  STG.E desc[UR4][R2.64+0x8], R9 ;  /* 0x0000080902007986 */ /* 0x004fe2000c101904 */
[----:B------:R-:W-:Y:S05]  /*0100*/  EXIT ;  /* 0x000000000000794d */ /* 0x000fea0003800000 */
.L_x_110:
        /* <DEDUP_REMOVED lines=15> */
.L_x_145:


//--------------------- .text._Z12UpdateKernelPfS_S_j --------------------------
	.section	.text._Z12UpdateKernelPfS_S_j,"ax",@progbits
	.align	128
        .global         _Z12UpdateKernelPfS_S_j
        .type           _Z12UpdateKernelPfS_S_j,@function
        .size           _Z12UpdateKernelPfS_S_j,(.L_x_146 - _Z12UpdateKernelPfS_S_j)
        .other          _Z12UpdateKernelPfS_S_j,@"STO_CUDA_ENTRY STV_DEFAULT"
_Z12UpdateKernelPfS_S_j:
.text._Z12UpdateKernelPfS_S_j:
        /* <DEDUP_REMOVED lines=10> */
[----:B------:R-:W2:Y:S08]  /*00a0*/  LDC.64 R4, c[0x0][0x388] ;  /* 0x0000e200ff047b82 */ /* 0x000eb00000000a00 */
[----:B------:R-:W3:Y:S01]  /*00b0*/  LDC.64 R6, c[0x0][0x380] ;  /* 0x0000e000ff067b82 */ /* 0x000ee20000000a00 */
[----:B0-----:R-:W-:-:S06]  /*00c0*/  IMAD.WIDE.U32 R2, R9, 0x4, R2 ;  /* 0x0000000409027825 */ /* 0x001fcc00078e0002 */
[----:B-1----:R-:W4:Y:S01]  /*00d0*/  LDG.E R2, desc[UR4][R2.64] ;  /* 0x0000000402027981 */ /* 0x002f22000c1e1900 */
[----:B--2---:R-:W-:-:S05]  /*00e0*/  IMAD.WIDE.U32 R4, R9, 0x4, R4 ;  /* 0x0000000409047825 */ /* 0x004fca00078e0004 */
[----:B------:R-:W4:Y:S01]  /*00f0*/  LDG.E R11, desc[UR4][R4.64] ;  /* 0x00000004040b7981 */ /* 0x000f22000c1e1900 */
[----:B---3--:R-:W-:-:S04]  /*0100*/  IMAD.WIDE.U32 R6, R9, 0x4, R6 ;  /* 0x0000000409067825 */ /* 0x008fc800078e0006 */
[----:B----4-:R-:W-:-:S05]  /*0110*/  FADD R11, R2, R11 ;  /* 0x0000000b020b7221 */ /* 0x010fca0000000000 */
[----:B------:R-:W-:Y:S04]  /*0120*/  STG.E desc[UR4][R4.64], R11 ;  /* 0x0000000b04007986 */ /* 0x000fe8000c101904 */
[----:B------:R-:W2:Y:S02]  /*0130*/  LDG.E R0, desc[UR4][R6.64] ;  /* 0x0000000406007981 */ /* 0x000ea4000c1e1900 */
[----:B--2---:R-:W-:-:S05]  /*0140*/  FADD R9, R11, R0 ;  /* 0x000000000b097221 */ /* 0x004fca0000000000 */
[----:B------:R-:W-:Y:S01]  /*0150*/  STG.E desc[UR4][R6.64], R9 ;  /* 0x0000000906007986 */ /* 0x000fe2000c101904 */
[----:B------:R-:W-:Y:S05]  /*0160*/  EXIT ;  /* 0x000000000000794d */ /* 0x000fea0003800000 */
.L_x_111:
        /* <DEDUP_REMOVED lines=9> */
.L_x_146:


//--------------------- .text._Z9AddKernelPfS_j   --------------------------
	.section	.text._Z9AddKernelPfS_j,"ax",@progbits
	.align	128
        .global         _Z9AddKernelPfS_j
        .type           _Z9AddKernelPfS_j,@function
        .size           _Z9AddKernelPfS_j,(.L_x_147 - _Z9AddKernelPfS_j)
        .other          _Z9AddKernelPfS_j,@"STO_CUDA_ENTRY STV_DEFAULT"
_Z9AddKernelPfS_j:
.text._Z9AddKernelPfS_j:
        /* <DEDUP_REMOVED lines=10> */
[----:B------:R-:W2:Y:S01]  /*00a0*/  LDC.64 R4, c[0x0][0x388] ;  /* 0x0000e200ff047b82 */ /* 0x000ea20000000a00 */
[----:B0-----:R-:W-:-:S06]  /*00b0*/  IMAD.WIDE.U32 R2, R7, 0x4, R2 ;  /* 0x0000000407027825 */ /* 0x001fcc00078e0002 */
[----:B-1----:R-:W3:Y:S01]  /*00c0*/  LDG.E R2, desc[UR4][R2.64] ;  /* 0x0000000402027981 */ /* 0x002ee2000c1e1900 */
[----:B--2---:R-:W-:-:S05]  /*00d0*/  IMAD.WIDE.U32 R4, R7, 0x4, R4 ;  /* 0x0000000407047825 */ /* 0x004fca00078e0004 */
[----:B------:R-:W3:Y:S02]  /*00e0*/  LDG.E R7, desc[UR4][R4.64] ;  /* 0x0000000404077981 */ /* 0x000ee4000c1e1900 */
[----:B---3--:R-:W-:-:S05]  /*00f0*/  FADD R7, R2, R7 ;  /* 0x0000000702077221 */ /* 0x008fca0000000000 */
[----:B------:R-:W-:Y:S01]  /*0100*/  STG.E desc[UR4][R4.64], R7 ;  /* 0x0000000704007986 */ /* 0x000fe2000c101904 */
[----:B------:R-:W-:Y:S05]  /*0110*/  EXIT ;  /* 0x000000000000794d */ /* 0x000fea0003800000 */
.L_x_112:
        /* <DEDUP_REMOVED lines=14> */
.L_x_147:


//--------------------- .text._Z12SphereKernelP6float3iiff --------------------------
	.section	.text._Z12SphereKernelP6float3iiff,"ax",@progbits
	.align	128
        .global         _Z12SphereKernelP6float3iiff
        .type           _Z12SphereKernelP6float3iiff,@function
        .size           _Z12SphereKernelP6float3iiff,(.L_x_139 - _Z12SphereKernelP6float3iiff)
        .other          _Z12SphereKernelP6float3iiff,@"STO_CUDA_ENTRY STV_DEFAULT"
_Z12SphereKernelP6float3iiff:
.text._Z12SphereKernelP6float3iiff:
[----:B------:R-:W0:Y:S01]  /*0000*/  LDC R1, c[0x0][0x37c] ;  /* 0x0000df00ff017b82 */ /* 0x000e220000000800 */
[----:B------:R-:W1:Y:S07]  /*0010*/  S2R R0, SR_TID.X ;  /* 0x0000000000007919 */ /* 0x000e6e0000002100 */
[----:B------:R-:W1:Y:S01]  /*0020*/  S2UR UR4, SR_CTAID.X ;  /* 0x00000000000479c3 */ /* 0x000e620000002500 */
[----:B------:R-:W2:Y:S01]  /*0030*/  LDCU.64 UR6, c[0x0][0x388] ;  /* 0x00007100ff0677ac */ /* 0x000ea20008000a00 */
[----:B0-----:R-:W-:Y:S01]  /*0040*/  VIADD R1, R1, 0xffffffe0 ;  /* 0xffffffe001017836 */ /* 0x001fe20000000000 */
[----:B------:R-:W0:Y:S05]  /*0050*/  S2R R5, SR_TID.Y ;  /* 0x0000000000057919 */ /* 0x000e2a0000002200 */
[----:B------:R-:W1:Y:S08]  /*0060*/  LDC R3, c[0x0][0x360] ;  /* 0x0000d800ff037b82 */ /* 0x000e700000000800 */
[----:B------:R-:W0:Y:S08]  /*0070*/  S2UR UR5, SR_CTAID.Y ;  /* 0x00000000000579c3 */ /* 0x000e300000002600 */
[----:B------:R-:W0:Y:S01]  /*0080*/  LDC R2, c[0x0][0x364] ;  /* 0x0000d900ff027b82 */ /* 0x000e220000000800 */
[----:B-1----:R-:W-:Y:S01]  /*0090*/  IMAD R3, R3, UR4, R0 ;  /* 0x0000000403037c24 */ /* 0x002fe2000f8e0200 */
[----:B--2---:R-:W-:-:S04]  /*00a0*/  UIADD3 UR4, UPT, UPT, UR7, -0x1, URZ ;  /* 0xffffffff07047890 */ /* 0x004fc8000fffe0ff */
[----:B------:R-:W-:-:S04]  /*00b0*/  UIMAD UR4, UR4, UR6, URZ ;  /* 0x00000006040472a4 */ /* 0x000fc8000f8e02ff */
[----:B------:R-:W-:Y:S01]  /*00c0*/  ULEA UR4, UR4, 0x4, 0x1 ;  /* 0x0000000404047891 */ /* 0x000fe2000f8e08ff */
[----:B0-----:R-:W-:-:S04]  /*00d0*/  IMAD R2, R2, UR5, R5 ;  /* 0x0000000502027c24 */ /* 0x001fc8000f8e0205 */
[----:B------:R-:W-:-:S05]  /*00e0*/  IMAD R5, R2, UR6, R3 ;  /* 0x0000000602057c24 */ /* 0x000fca000f8e0203 */
[----:B------:R-:W-:-:S04]  /*00f0*/  LEA R0, R5, 0x4, 0x1 ;  /* 0x0000000405007811 */ /* 0x000fc800078e08ff */
[----:B------:R-:W-:-:S13]  /*0100*/  ISETP.GE.U32.AND P0, PT, R0, UR4, PT ;  /* 0x0000000400007c0c */ /* 0x000fda000bf06070 */
[----:B------:R-:W-:Y:S05]  /*0110*/  @P0 EXIT ;  /* 0x000000000000094d */ /* 0x000fea0003800000 */
[----:B------:R-:W-:Y:S01]  /*0120*/  I2FP.F32.S32 R7, UR6 ;  /* 0x0000000600077c45 */ /* 0x000fe20008201400 */
[----:B------:R-:W-:Y:S01]  /*0130*/  BSSY.RECONVERGENT B0, `(.L_x_113) ;  /* 0x000000e000007945 */ /* 0x000fe20003800200 */
[----:B------:R-:W-:Y:S02]  /*0140*/  I2FP.F32.U32 R0, R3 ;  /* 0x0000000300007245 */ /* 0x000fe40000201000 */
[----:B------:R-:W0:Y:S08]  /*0150*/  MUFU.RCP R4, R7 ;  /* 0x0000000700047308 */ /* 0x000e300000001000 */
[----:B------:R-:W1:Y:S01]  /*0160*/  FCHK P0, R0, R7 ;  /* 0x0000000700007302 */ /* 0x000e620000000000 */
[----:B0-----:R-:W-:-:S04]  /*0170*/  FFMA R9, -R7, R4, 1 ;  /* 0x3f80000007097423 */ /* 0x001fc80000000104 */
[----:B------:R-:W-:-:S04]  /*0180*/  FFMA R9, R4, R9, R4 ;  /* 0x0000000904097223 */ /* 0x000fc80000000004 */
[----:B------:R-:W-:-:S04]  /*0190*/  FFMA R4, R0, R9, RZ ;  /* 0x0000000900047223 */ /* 0x000fc800000000ff */
[----:B------:R-:W-:-:S04]  /*01a0*/  FFMA R3, -R7, R4, R0 ;  /* 0x0000000407037223 */ /* 0x000fc80000000100 */
[----:B------:R-:W-:Y:S01]  /*01b0*/  FFMA R4, R9, R3, R4 ;  /* 0x0000000309047223 */ /* 0x000fe20000000004 */
[----:B-1----:R-:W-:Y:S06]  /*01c0*/  @!P0 BRA `(.L_x_114) ;  /* 0x0000000000108947 */ /* 0x002fec0003800000 */
[----:B------:R-:W-:Y:S01]  /*01d0*/  IMAD.MOV.U32 R3, RZ, RZ, R7 ;  /* 0x000000ffff037224 */ /* 0x000fe200078e0007 */
[----:B------:R-:W-:-:S07]  /*01e0*/  MOV R6, 0x200 ;  /* 0x0000020000067802 */ /* 0x000fce0000000f00 */
[----:B------:R-:W-:Y:S05]  /*01f0*/  CALL.REL.NOINC `($__internal_4_$__cuda_sm3x_div_rn_noftz_f32_slowpath) ;  /* 0x0000000c00307944 */ /* 0x000fea0003c00000 */
[----:B------:R-:W-:-:S07]  /*0200*/  IMAD.MOV.U32 R4, RZ, RZ, R0 ;  /* 0x000000ffff047224 */ /* 0x000fce00078e0000 */
.L_x_114:
[----:B------:R-:W-:Y:S05]  /*0210*/  BSYNC.RECONVERGENT B0 ;  /* 0x0000000000007941 */ /* 0x000fea0003800200 */
.L_x_113:
[----:B------:R-:W0:Y:S01]  /*0220*/  LDCU UR4, c[0x0][0x38c] ;  /* 0x00007180ff0477ac */ /* 0x000e220008000800 */
[----:B------:R-:W-:Y:S01]  /*0230*/  I2FP.F32.U32 R0, R2 ;  /* 0x0000000200007245 */ /* 0x000fe20000201000 */
[----:B------:R-:W-:Y:S01]  /*0240*/  BSSY.RECONVERGENT B0, `(.L_x_115) ;  /* 0x000000d000007945 */ /* 0x000fe20003800200 */
[----:B0-----:R-:W-:-:S04]  /*0250*/  I2FP.F32.S32 R3, UR4 ;  /* 0x0000000400037c45 */ /* 0x001fc80008201400 */
        /* <DEDUP_REMOVED lines=8> */
[----:B------:R-:W-:-:S07]  /*02e0*/  MOV R6, 0x300 ;  /* 0x0000030000067802 */ /* 0x000fce0000000f00 */
[----:B------:R-:W-:Y:S05]  /*02f0*/  CALL.REL.NOINC `($__internal_4_$__cuda_sm3x_div_rn_noftz_f32_slowpath) ;  /* 0x0000000800f07944 */ /* 0x000fea0003c00000 */
[----:B------:R-:W-:-:S07]  /*0300*/  IMAD.MOV.U32 R10, RZ, RZ, R0 ;  /* 0x000000ffff0a7224 */ /* 0x000fce00078e0000 */
.L_x_116:
[----:B------:R-:W-:Y:S05]  /*0310*/  BSYNC.RECONVERGENT B0 ;  /* 0x0000000000007941 */ /* 0x000fea0003800200 */
.L_x_115:
[----:B------:R-:W0:Y:S01]  /*0320*/  LDC R7, c[0x0][0x394] ;  /* 0x0000e500ff077b82 */ /* 0x000e220000000800 */
[----:B------:R-:W-:Y:S01]  /*0330*/  IMAD.MOV.U32 R9, RZ, RZ, 0x40000000 ;  /* 0x40000000ff097424 */ /* 0x000fe200078e00ff */
[----:B------:R-:W1:Y:S01]  /*0340*/  LDCU.64 UR6, c[0x0][0x358] ;  /* 0x00006b00ff0677ac */ /* 0x000e620008000a00 */
[----:B------:R-:W-:Y:S02]  /*0350*/  BSSY.RECONVERGENT B0, `(.L_x_117) ;  /* 0x0000043000007945 */ /* 0x000fe40003800200 */
[-C--:B------:R-:W-:Y:S01]  /*0360*/  FFMA R4, R4, R9.reuse, -1 ;  /* 0xbf80000004047423 */ /* 0x080fe20000000009 */
[----:B------:R-:W-:-:S03]  /*0370*/  FFMA R10, R10, R9, -1 ;  /* 0xbf8000000a0a7423 */ /* 0x000fc60000000009 */
[----:B0-----:R-:W-:-:S04]  /*0380*/  FFMA R11, R4, 3.1415927410125732422, R7 ;  /* 0x40490fdb040b7823 */ /* 0x001fc80000000007 */
[C---:B------:R-:W-:Y:S01]  /*0390*/  FMUL R0, R11.reuse, 0.63661974668502807617 ;  /* 0x3f22f9830b007820 */ /* 0x040fe20000400000 */
[----:B------:R-:W-:-:S05]  /*03a0*/  FSETP.GE.AND P0, PT, |R11|, 105615, PT ;  /* 0x47ce47800b00780b */ /* 0x000fca0003f06200 */
[----:B------:R-:W0:Y:S02]  /*03b0*/  F2I.NTZ R0, R0 ;  /* 0x0000000000007305 */ /* 0x000e240000203100 */
[----:B0-----:R-:W-:-:S05]  /*03c0*/  I2FP.F32.S32 R2, R0 ;  /* 0x0000000000027245 */ /* 0x001fca0000201400 */
[----:B------:R-:W-:-:S04]  /*03d0*/  FFMA R3, R2, -1.5707962512969970703, R11 ;  /* 0xbfc90fda02037823 */ /* 0x000fc8000000000b */
[----:B------:R-:W-:-:S04]  /*03e0*/  FFMA R3, R2, -7.5497894158615963534e-08, R3 ;  /* 0xb3a2216802037823 */ /* 0x000fc80000000003 */
[----:B------:R-:W-:Y:S01]  /*03f0*/  FFMA R2, R2, -5.3903029534742383927e-15, R3 ;  /* 0xa7c234c502027823 */ /* 0x000fe20000000003 */
[----:B-1----:R-:W-:Y:S06]  /*0400*/  @!P0 BRA `(.L_x_118) ;  /* 0x0000000000dc8947 */ /* 0x002fec0003800000 */
[----:B------:R-:W-:-:S13]  /*0410*/  FSETP.NEU.AND P0, PT, |R11|, +INF , PT ;  /* 0x7f8000000b00780b */ /* 0x000fda0003f0d200 */
[----:B------:R-:W-:Y:S01]  /*0420*/  @!P0 FMUL R2, RZ, R11 ;  /* 0x0000000bff028220 */ /* 0x000fe20000400000 */
[----:B------:R-:W-:Y:S01]  /*0430*/  @!P0 IMAD.MOV.U32 R0, RZ, RZ, RZ ;  /* 0x000000ffff008224 */ /* 0x000fe200078e00ff */
[----:B------:R-:W-:Y:S06]  /*0440*/  @!P0 BRA `(.L_x_118) ;  /* 0x0000000000cc8947 */ /* 0x000fec0003800000 */
[----:B------:R-:W-:Y:S01]  /*0450*/  IMAD.SHL.U32 R2, R11, 0x100, RZ ;  /* 0x000001000b027824 */ /* 0x000fe200078e00ff */
[----:B------:R-:W0:Y:S01]  /*0460*/  LDCU.64 UR8, c[0x4][0x40] ;  /* 0x01000800ff0877ac */ /* 0x000e220008000a00 */
[----:B------:R-:W-:Y:S02]  /*0470*/  IMAD.MOV.U32 R6, RZ, RZ, RZ ;  /* 0x000000ffff067224 */ /* 0x000fe400078e00ff */
[----:B------:R-:W-:Y:S01]  /*0480*/  IMAD.MOV.U32 R0, RZ, RZ, R1 ;  /* 0x000000ffff007224 */ /* 0x000fe200078e0001 */
[----:B------:R-:W-:Y:S01]  /*0490*/  LOP3.LUT R15, R2, 0x80000000, RZ, 0xfc, !PT ;  /* 0x80000000020f7812 */ /* 0x000fe200078efcff */
[----:B------:R-:W-:Y:S01]  /*04a0*/  UMOV UR5, URZ ;  /* 0x000000ff00057c82 */ /* 0x000fe20008000000 */
[----:B------:R-:W-:-:S05]  /*04b0*/  UMOV UR4, URZ ;  /* 0x000000ff00047c82 */ /* 0x000fca0008000000 */
.L_x_119:
[----:B0-----:R-:W-:Y:S02]  /*04c0*/  IMAD.U32 R8, RZ, RZ, UR8 ;  /* 0x00000008ff087e24 */ /* 0x001fe4000f8e00ff */
[----:B------:R-:W-:-:S05]  /*04d0*/  IMAD.U32 R9, RZ, RZ, UR9 ;  /* 0x00000009ff097e24 */ /* 0x000fca000f8e00ff */
[----:B------:R-:W2:Y:S01]  /*04e0*/  LDG.E.CONSTANT R2, desc[UR6][R8.64] ;  /* 0x0000000608027981 */ /* 0x000ea2000c1e9900 */
[----:B------:R-:W-:Y:S02]  /*04f0*/  UIADD3 UR8, UP0, UPT, UR8, 0x4, URZ ;  /* 0x0000000408087890 */ /* 0x000fe4000ff1e0ff */
[----:B------:R-:W-:Y:S02]  /*0500*/  UIADD3 UR4, UPT, UPT, UR4, 0x1, URZ ;  /* 0x0000000104047890 */ /* 0x000fe4000fffe0ff */
[----:B------:R-:W-:Y:S02]  /*0510*/  UIADD3.X UR9, UPT, UPT, URZ, UR9, URZ, UP0, !UPT ;  /* 0x00000009ff097290 */ /* 0x000fe400087fe4ff */
[----:B------:R-:W-:Y:S01]  /*0520*/  UISETP.NE.AND UP0, UPT, UR4, 0x6, UPT ;  /* 0x000000060400788c */ /* 0x000fe2000bf05270 */
[----:B--2---:R-:W-:-:S03]  /*0530*/  IMAD.WIDE.U32 R2, R2, R15, RZ ;  /* 0x0000000f02027225 */ /* 0x004fc600078e00ff */
[----:B------:R-:W-:-:S04]  /*0540*/  IADD3 R13, P0, PT, R2, R6, RZ ;  /* 0x00000006020d7210 */ /* 0x000fc80007f1e0ff */
[----:B------:R-:W-:Y:S01]  /*0550*/  IADD3.X R6, PT, PT, R3, UR5, RZ, P0, !PT ;  /* 0x0000000503067c10 */ /* 0x000fe200087fe4ff */
[----:B------:R0:W-:Y:S02]  /*0560*/  STL [R0], R13 ;  /* 0x0000000d00007387 */ /* 0x0001e40000100800 */
[----:B0-----:R-:W-:Y:S01]  /*0570*/  VIADD R0, R0, 0x4 ;  /* 0x0000000400007836 */ /* 0x001fe20000000000 */
[----:B------:R-:W-:Y:S06]  /*0580*/  BRA.U UP0, `(.L_x_119) ;  /* 0xfffffffd00cc7547 */ /* 0x000fec000b83ffff */
[----:B------:R-:W-:Y:S01]  /*0590*/  SHF.R.U32.HI R4, RZ, 0x17, R11 ;  /* 0x00000017ff047819 */ /* 0x000fe2000001160b */
[----:B------:R0:W-:Y:S03]  /*05a0*/  STL [R1+0x18], R6 ;  /* 0x0000180601007387 */ /* 0x0001e60000100800 */
[C---:B------:R-:W-:Y:S02]  /*05b0*/  LOP3.LUT R0, R4.reuse, 0xe0, RZ, 0xc0, !PT ;  /* 0x000000e004007812 */ /* 0x040fe400078ec0ff */
[----:B------:R-:W-:-:S03]  /*05c0*/  LOP3.LUT P0, RZ, R4, 0x1f, RZ, 0xc0, !PT ;  /* 0x0000001f04ff7812 */ /* 0x000fc6000780c0ff */
[----:B------:R-:W-:-:S05]  /*05d0*/  VIADD R0, R0, 0xffffff80 ;  /* 0xffffff8000007836 */ /* 0x000fca0000000000 */
[----:B------:R-:W-:-:S05]  /*05e0*/  SHF.R.U32.HI R0, RZ, 0x5, R0 ;  /* 0x00000005ff007819 */ /* 0x000fca0000011600 */
[----:B------:R-:W-:-:S05]  /*05f0*/  IMAD R12, R0, -0x4, R1 ;  /* 0xfffffffc000c7824 */ /* 0x000fca00078e0201 */
[----:B------:R-:W2:Y:S04]  /*0600*/  LDL R0, [R12+0x18] ;  /* 0x000018000c007983 */ /* 0x000ea80000100800 */
[----:B------:R-:W2:Y:S04]  /*0610*/  LDL R3, [R12+0x14] ;  /* 0x000014000c037983 */ /* 0x000ea80000100800 */
[----:B------:R-:W3:Y:S01]  /*0620*/  @P0 LDL R2, [R12+0x10] ;  /* 0x000010000c020983 */ /* 0x000ee20000100800 */
[----:B------:R-:W-:Y:S01]  /*0630*/  LOP3.LUT R4, R4, 0x1f, RZ, 0xc0, !PT ;  /* 0x0000001f04047812 */ /* 0x000fe200078ec0ff */
[----:B------:R-:W-:Y:S01]  /*0640*/  UMOV UR4, 0x54442d19 ;  /* 0x54442d1900047882 */ /* 0x000fe20000000000 */
[----:B------:R-:W-:-:S02]  /*0650*/  UMOV UR5, 0x3bf921fb ;  /* 0x3bf921fb00057882 */ /* 0x000fc40000000000 */
[-C--:B--2---:R-:W-:Y:S02]  /*0660*/  @P0 SHF.L.W.U32.HI R0, R3, R4.reuse, R0 ;  /* 0x0000000403000219 */ /* 0x084fe40000010e00 */
[----:B---3--:R-:W-:Y:S02]  /*0670*/  @P0 SHF.L.W.U32.HI R3, R2, R4, R3 ;  /* 0x0000000402030219 */ /* 0x008fe40000010e03 */
[----:B------:R-:W-:Y:S02]  /*0680*/  ISETP.GE.AND P0, PT, R11, RZ, PT ;  /* 0x000000ff0b00720c */ /* 0x000fe40003f06270 */
[C---:B------:R-:W-:Y:S01]  /*0690*/  SHF.L.W.U32.HI R2, R3.reuse, 0x2, R0 ;  /* 0x0000000203027819 */ /* 0x040fe20000010e00 */
[----:B------:R-:W-:-:S03]  /*06a0*/  IMAD.SHL.U32 R3, R3, 0x4, RZ ;  /* 0x0000000403037824 */ /* 0x000fc600078e00ff */
[----:B------:R-:W-:Y:S02]  /*06b0*/  SHF.R.S32.HI R4, RZ, 0x1f, R2 ;  /* 0x0000001fff047819 */ /* 0x000fe40000011402 */
[----:B------:R-:W-:Y:S02]  /*06c0*/  LOP3.LUT R11, R2, R11, RZ, 0x3c, !PT ;  /* 0x0000000b020b7212 */ /* 0x000fe400078e3cff */
[C---:B------:R-:W-:Y:S02]  /*06d0*/  LOP3.LUT R8, R4.reuse, R3, RZ, 0x3c, !PT ;  /* 0x0000000304087212 */ /* 0x040fe400078e3cff */
[----:B------:R-:W-:Y:S02]  /*06e0*/  LOP3.LUT R9, R4, R2, RZ, 0x3c, !PT ;  /* 0x0000000204097212 */ /* 0x000fe400078e3cff */
[----:B------:R-:W-:Y:S02]  /*06f0*/  SHF.R.U32.HI R3, RZ, 0x1e, R0 ;  /* 0x0000001eff037819 */ /* 0x000fe40000011600 */
[----:B------:R-:W-:-:S02]  /*0700*/  ISETP.GE.AND P1, PT, R11, RZ, PT ;  /* 0x000000ff0b00720c */ /* 0x000fc40003f26270 */
[----:B------:R-:W1:Y:S01]  /*0710*/  I2F.F64.S64 R8, R8 ;  /* 0x0000000800087312 */ /* 0x000e620000301c00 */
[----:B------:R-:W-:-:S05]  /*0720*/  LEA.HI R0, R2, R3, RZ, 0x1 ;  /* 0x0000000302007211 */ /* 0x000fca00078f08ff */
[----:B------:R-:W-:-:S04]  /*0730*/  IMAD.MOV R2, RZ, RZ, -R0 ;  /* 0x000000ffff027224 */ /* 0x000fc800078e0a00 */
[----:B------:R-:W-:Y:S01]  /*0740*/  @!P0 IMAD.MOV.U32 R0, RZ, RZ, R2 ;  /* 0x000000ffff008224 */ /* 0x000fe200078e0002 */
[----:B-1----:R-:W-:-:S10]  /*0750*/  DMUL R12, R8, UR4 ;  /* 0x00000004080c7c28 */ /* 0x002fd40008000000 */
[----:B------:R-:W1:Y:S02]  /*0760*/  F2F.F32.F64 R12, R12 ;  /* 0x0000000c000c7310 */ /* 0x000e640000301000 */
[----:B01----:R-:W-:-:S07]  /*0770*/  FSEL R2, -R12, R12, !P1 ;  /* 0x0000000c0c027208 */ /* 0x003fce0004800100 */
.L_x_118:
[----:B------:R-:W-:Y:S05]  /*0780*/  BSYNC.RECONVERGENT B0 ;  /* 0x0000000000007941 */ /* 0x000fea0003800200 */
.L_x_117:
[----:B------:R-:W-:Y:S01]  /*0790*/  FFMA R11, R10, 3.1415927410125732422, R7 ;  /* 0x40490fdb0a0b7823 */ /* 0x000fe20000000007 */
[----:B------:R-:W-:Y:S02]  /*07a0*/  IMAD.MOV.U32 R10, RZ, RZ, 0x37cbac00 ;  /* 0x37cbac00ff0a7424 */ /* 0x000fe400078e00ff */
[----:B------:R-:W-:Y:S01]  /*07b0*/  FMUL R3, R2, R2 ;  /* 0x0000000202037220 */ /* 0x000fe20000400000 */
[C---:B------:R-:W-:Y:S01]  /*07c0*/  LOP3.LUT R7, R0.reuse, 0x1, RZ, 0xc0, !PT ;  /* 0x0000000100077812 */ /* 0x040fe200078ec0ff */
[----:B------:R-:W-:Y:S01]  /*07d0*/  FMUL R4, R11, 0.63661974668502807617 ;  /* 0x3f22f9830b047820 */ /* 0x000fe20000400000 */
[----:B------:R-:W-:Y:S02]  /*07e0*/  IMAD.MOV.U32 R8, RZ, RZ, 0x3d2aaabb ;  /* 0x3d2aaabbff087424 */ /* 0x000fe400078e00ff */
[----:B------:R-:W-:Y:S01]  /*07f0*/  FFMA R6, R3, R10, -0.0013887860113754868507 ;  /* 0xbab607ed03067423 */ /* 0x000fe2000000000a */
[----:B------:R-:W-:Y:S01]  /*0800*/  ISETP.NE.U32.AND P0, PT, R7, 0x1, PT ;  /* 0x000000010700780c */ /* 0x000fe20003f05070 */
[----:B------:R-:W-:Y:S01]  /*0810*/  IMAD.MOV.U32 R7, RZ, RZ, 0x3effffff ;  /* 0x3effffffff077424 */ /* 0x000fe200078e00ff */
[----:B------:R-:W-:Y:S01]  /*0820*/  LOP3.LUT P1, RZ, R0, 0x2, RZ, 0xc0, !PT ;  /* 0x0000000200ff7812 */ /* 0x000fe2000782c0ff */
[----:B------:R-:W0:Y:S01]  /*0830*/  F2I.NTZ R4, R4 ;  /* 0x0000000400047305 */ /* 0x000e220000203100 */
[----:B------:R-:W-:Y:S01]  /*0840*/  FSEL R6, R6, -0.00019574658654164522886, !P0 ;  /* 0xb94d415306067808 */ /* 0x000fe20004000000 */
[----:B------:R-:W-:Y:S01]  /*0850*/  BSSY.RECONVERGENT B0, `(.L_x_120) ;  /* 0x0000046000007945 */ /* 0x000fe20003800200 */
[----:B------:R-:W-:-:S02]  /*0860*/  FSEL R8, R8, 0.0083327032625675201416, !P0 ;  /* 0x3c0885e408087808 */ /* 0x000fc40004000000 */
[----:B------:R-:W-:-:S03]  /*0870*/  FSEL R0, R2, 1, P0 ;  /* 0x3f80000002007808 */ /* 0x000fc60000000000 */
[----:B------:R-:W-:Y:S01]  /*0880*/  FFMA R6, R3, R6, R8 ;  /* 0x0000000603067223 */ /* 0x000fe20000000008 */
[----:B------:R-:W-:Y:S02]  /*0890*/  FSEL R8, -R7, -0.16666662693023681641, !P0 ;  /* 0xbe2aaaa807087808 */ /* 0x000fe40004000100 */
[----:B------:R-:W-:-:S03]  /*08a0*/  FSETP.GE.AND P0, PT, |R11|, 105615, PT ;  /* 0x47ce47800b00780b */ /* 0x000fc60003f06200 */
[C---:B------:R-:W-:Y:S01]  /*08b0*/  FFMA R6, R3.reuse, R6, R8 ;  /* 0x0000000603067223 */ /* 0x040fe20000000008 */
[----:B0-----:R-:W-:Y:S01]  /*08c0*/  I2FP.F32.S32 R12, R4 ;  /* 0x00000004000c7245 */ /* 0x001fe20000201400 */
[----:B------:R-:W-:-:S04]  /*08d0*/  FFMA R3, R3, R0, RZ ;  /* 0x0000000003037223 */ /* 0x000fc800000000ff */
[----:B------:R-:W-:-:S04]  /*08e0*/  FFMA R7, R12, -1.5707962512969970703, R11 ;  /* 0xbfc90fda0c077823 */ /* 0x000fc8000000000b */
[----:B------:R-:W-:Y:S01]  /*08f0*/  FFMA R9, R12, -7.5497894158615963534e-08, R7 ;  /* 0xb3a221680c097823 */ /* 0x000fe20000000007 */
[----:B------:R-:W-:-:S03]  /*0900*/  FFMA R7, R3, R6, R0 ;  /* 0x0000000603077223 */ /* 0x000fc60000000000 */
[----:B------:R-:W-:Y:S01]  /*0910*/  FFMA R0, R12, -5.3903029534742383927e-15, R9 ;  /* 0xa7c234c50c007823 */ /* 0x000fe20000000009 */
[----:B------:R-:W-:Y:S01]  /*0920*/  @P1 FADD R7, RZ, -R7 ;  /* 0x80000007ff071221 */ /* 0x000fe20000000000 */
[----:B------:R-:W-:Y:S06]  /*0930*/  @!P0 BRA `(.L_x_121) ;  /* 0x0000000000dc8947 */ /* 0x000fec0003800000 */
        /* <DEDUP_REMOVED lines=11> */
.L_x_122:
        /* <DEDUP_REMOVED lines=44> */
.L_x_121:
[----:B------:R-:W-:Y:S05]  /*0cb0*/  BSYNC.RECONVERGENT B0 ;  /* 0x0000000000007941 */ /* 0x000fea0003800200 */
.L_x_120:
[----:B------:R-:W0:Y:S01]  /*0cc0*/  LDC.64 R2, c[0x0][0x380] ;  /* 0x0000e000ff027b82 */ /* 0x000e220000000a00 */
[----:B------:R-:W-:Y:S02]  /*0cd0*/  LEA R5, R5, 0x5, 0x1 ;  /* 0x0000000505057811 */ /* 0x000fe400078e08ff */
[----:B------:R-:W-:Y:S01]  /*0ce0*/  LOP3.LUT R6, R4, 0x1, RZ, 0xc0, !PT ;  /* 0x0000000104067812 */ /* 0x000fe200078ec0ff */
[----:B------:R-:W-:Y:S01]  /*0cf0*/  IMAD.MOV.U32 R8, RZ, RZ, 0x3e2aaaa8 ;  /* 0x3e2aaaa8ff087424 */ /* 0x000fe200078e00ff */
[----:B------:R-:W1:Y:S01]  /*0d00*/  LDCU UR4, c[0x0][0x390] ;  /* 0x00007200ff0477ac */ /* 0x000e620008000800 */
[----:B0-----:R-:W-:-:S05]  /*0d10*/  IMAD.WIDE.U32 R2, R5, 0xc, R2 ;  /* 0x0000000c05027825 */ /* 0x001fca00078e0002 */
[----:B------:R-:W1:Y:S04]  /*0d20*/  LDG.E R9, desc[UR6][R2.64] ;  /* 0x0000000602097981 */ /* 0x000e68000c1e1900 */
[----:B------:R-:W2:Y:S04]  /*0d30*/  LDG.E R11, desc[UR6][R2.64+0x4] ;  /* 0x00000406020b7981 */ /* 0x000ea8000c1e1900 */
[----:B------:R-:W3:Y:S01]  /*0d40*/  LDG.E R13, desc[UR6][R2.64+0x8] ;  /* 0x00000806020d7981 */ /* 0x000ee2000c1e1900 */
[----:B------:R-:W-:Y:S01]  /*0d50*/  FMUL R5, R0, R0 ;  /* 0x0000000000057220 */ /* 0x000fe20000400000 */
[----:B------:R-:W-:Y:S01]  /*0d60*/  ISETP.NE.U32.AND P0, PT, R6, 0x1, PT ;  /* 0x000000010600780c */ /* 0x000fe20003f05070 */
[----:B------:R-:W-:-:S02]  /*0d70*/  IMAD.MOV.U32 R6, RZ, RZ, 0x3c0885e4 ;  /* 0x3c0885e4ff067424 */ /* 0x000fc400078e00ff */
[C---:B------:R-:W-:Y:S01]  /*0d80*/  FFMA R10, R5.reuse, R10, -0.0013887860113754868507 ;  /* 0xbab607ed050a7423 */ /* 0x040fe2000000000a */
[----:B------:R-:W-:Y:S01]  /*0d90*/  VIADD R4, R4, 0x1 ;  /* 0x0000000104047836 */ /* 0x000fe20000000000 */
[----:B------:R-:W-:Y:S02]  /*0da0*/  FSEL R0, R0, 1, !P0 ;  /* 0x3f80000000007808 */ /* 0x000fe40004000000 */
[----:B------:R-:W-:Y:S02]  /*0db0*/  FSEL R6, R6, 0.041666727513074874878, !P0 ;  /* 0x3d2aaabb06067808 */ /* 0x000fe40004000000 */
[----:B------:R-:W-:Y:S02]  /*0dc0*/  FSEL R10, R10, -0.00019574658654164522886, P0 ;  /* 0xb94d41530a0a7808 */ /* 0x000fe40000000000 */
[----:B------:R-:W-:Y:S02]  /*0dd0*/  LOP3.LUT P1, RZ, R4, 0x2, RZ, 0xc0, !PT ;  /* 0x0000000204ff7812 */ /* 0x000fe4000782c0ff */
[----:B------:R-:W-:Y:S01]  /*0de0*/  FSEL R4, -R8, -0.4999999701976776123, !P0 ;  /* 0xbeffffff08047808 */ /* 0x000fe20004000100 */
[----:B------:R-:W-:-:S04]  /*0df0*/  FFMA R6, R5, R10, R6 ;  /* 0x0000000a05067223 */ /* 0x000fc80000000006 */
[C---:B------:R-:W-:Y:S01]  /*0e00*/  FFMA R4, R5.reuse, R6, R4 ;  /* 0x0000000605047223 */ /* 0x040fe20000000004 */
[----:B------:R-:W-:-:S04]  /*0e10*/  FFMA R5, R5, R0, RZ ;  /* 0x0000000005057223 */ /* 0x000fc800000000ff */
[----:B------:R-:W-:-:S04]  /*0e20*/  FFMA R0, R5, R4, R0 ;  /* 0x0000000405007223 */ /* 0x000fc80000000000 */
[----:B------:R-:W-:-:S04]  /*0e30*/  @P1 FADD R0, RZ, -R0 ;  /* 0x80000000ff001221 */ /* 0x000fc80000000000 */
[----:B------:R-:W-:-:S04]  /*0e40*/  FMUL R0, R7, R0 ;  /* 0x0000000007007220 */ /* 0x000fc80000400000 */
[--C-:B-1----:R-:W-:Y:S01]  /*0e50*/  FFMA R9, R9, UR4, R0.reuse ;  /* 0x0000000409097c23 */ /* 0x102fe20008000000 */
[----:B--2---:R-:W-:-:S04]  /*0e60*/  FFMA R11, R11, UR4, R0 ;  /* 0x000000040b0b7c23 */ /* 0x004fc80008000000 */
[----:B------:R-:W-:Y:S01]  /*0e70*/  STG.E desc[UR6][R2.64+-0xc], R9 ;  /* 0xfffff40902007986 */ /* 0x000fe2000c101906 */
[----:B---3--:R-:W-:-:S03]  /*0e80*/  FFMA R13, R13, UR4, R0 ;  /* 0x000000040d0d7c23 */ /* 0x008fc60008000000 */
[----:B------:R-:W-:Y:S04]  /*0e90*/  STG.E desc[UR6][R2.64+-0x8], R11 ;  /* 0xfffff80b02007986 */ /* 0x000fe8000c101906 */
[----:B------:R-:W-:Y:S01]  /*0ea0*/  STG.E desc[UR6][R2.64+-0x4], R13 ;  /* 0xfffffc0d02007986 */ /* 0x000fe2000c101906 */
[----:B------:R-:W-:Y:S05]  /*0eb0*/  EXIT ;  /* 0x000000000000794d */ /* 0x000fea0003800000 */
        .weak           $__internal_4_$__cuda_sm3x_div_rn_noftz_f32_slowpath
        .type           $__internal_4_$__cuda_sm3x_div_rn_noftz_f32_slowpath,@function
        .size           $__internal_4_$__cuda_sm3x_div_rn_noftz_f32_slowpath,(.L_x_139 - $__internal_4_$__cuda_sm3x_div_rn_noftz_f32_slowpath)
$__internal_4_$__cuda_sm3x_div_rn_noftz_f32_slowpath:
[----:B------:R-:W-:Y:S01]  /*0ec0*/  SHF.R.U32.HI R8, RZ, 0x17, R3 ;  /* 0x00000017ff087819 */ /* 0x000fe20000011603 */
[----:B------:R-:W-:Y:S01]  /*0ed0*/  BSSY.RECONVERGENT B1, `(.L_x_123) ;  /* 0x0000062000017945 */ /* 0x000fe20003800200 */
[----:B------:R-:W-:Y:S02]  /*0ee0*/  SHF.R.U32.HI R7, RZ, 0x17, R0 ;  /* 0x00000017ff077819 */ /* 0x000fe40000011600 */
[----:B------:R-:W-:Y:S02]  /*0ef0*/  LOP3.LUT R12, R8, 0xff, RZ, 0xc0, !PT ;  /* 0x000000ff080c7812 */ /* 0x000fe400078ec0ff */
[----:B------:R-:W-:-:S03]  /*0f00*/  LOP3.LUT R10, R7, 0xff, RZ, 0xc0, !PT ;  /* 0x000000ff070a7812 */ /* 0x000fc600078ec0ff */
[----:B------:R-:W-:Y:S02]  /*0f10*/  VIADD R9, R12, 0xffffffff ;  /* 0xffffffff0c097836 */ /* 0x000fe40000000000 */
[----:B------:R-:W-:-:S03]  /*0f20*/  VIADD R8, R10, 0xffffffff ;  /* 0xffffffff0a087836 */ /* 0x000fc60000000000 */
[----:B------:R-:W-:-:S04]  /*0f30*/  ISETP.GT.U32.AND P0, PT, R9, 0xfd, PT ;  /* 0x000000fd0900780c */ /* 0x000fc80003f04070 */
[----:B------:R-:W-:-:S13]  /*0f40*/  ISETP.GT.U32.OR P0, PT, R8, 0xfd, P0 ;  /* 0x000000fd0800780c */ /* 0x000fda0000704470 */
[----:B------:R-:W-:Y:S01]  /*0f50*/  @!P0 IMAD.MOV.U32 R7, RZ, RZ, RZ ;  /* 0x000000ffff078224 */ /* 0x000fe200078e00ff */
        /* <DEDUP_REMOVED lines=22> */
[----:B------:R-:W-:Y:S02]  /*10c0*/  @!P1 FFMA R3, R3, 1.84467440737095516160e+19, RZ ;  /* 0x5f80000003039823 */ /* 0x000fe400000000ff */
[----:B------:R-:W-:-:S07]  /*10d0*/  @!P1 VIADD R7, R7, 0x40 ;  /* 0x0000004007079836 */ /* 0x000fce0000000000 */
.L_x_124:
[----:B------:R-:W-:Y:S01]  /*10e0*/  LEA R8, R12, 0xc0800000, 0x17 ;  /* 0xc08000000c087811 */ /* 0x000fe200078eb8ff */
[----:B------:R-:W-:Y:S04]  /*10f0*/  BSSY.RECONVERGENT B2, `(.L_x_129) ;  /* 0x0000036000027945 */ /* 0x000fe80003800200 */
[----:B------:R-:W-:Y:S02]  /*1100*/  IMAD.IADD R8, R3, 0x1, -R8 ;  /* 0x0000000103087824 */ /* 0x000fe400078e0a08 */
[----:B------:R-:W-:Y:S02]  /*1110*/  VIADD R3, R10, 0xffffff81 ;  /* 0xffffff810a037836 */ /* 0x000fe40000000000 */
[----:B------:R0:W1:Y:S01]  /*1120*/  MUFU.RCP R9, R8 ;  /* 0x0000000800097308 */ /* 0x0000620000001000 */
[----:B------:R-:W-:Y:S01]  /*1130*/  FADD.FTZ R11, -R8, -RZ ;  /* 0x800000ff080b7221 */ /* 0x000fe20000010100 */
[C---:B------:R-:W-:Y:S01]  /*1140*/  IMAD R0, R3.reuse, -0x800000, R0 ;  /* 0xff80000003007824 */ /* 0x040fe200078e0200 */
[----:B0-----:R-:W-:-:S05]  /*1150*/  IADD3 R8, PT, PT, R3, 0x7f, -R12 ;  /* 0x0000007f03087810 */ /* 0x001fca0007ffe80c */
[----:B------:R-:W-:Y:S02]  /*1160*/  IMAD.IADD R8, R8, 0x1, R7 ;  /* 0x0000000108087824 */ /* 0x000fe400078e0207 */
[----:B-1----:R-:W-:-:S04]  /*1170*/  FFMA R10, R9, R11, 1 ;  /* 0x3f800000090a7423 */ /* 0x002fc8000000000b */
[----:B------:R-:W-:-:S04]  /*1180*/  FFMA R14, R9, R10, R9 ;  /* 0x0000000a090e7223 */ /* 0x000fc80000000009 */
[----:B------:R-:W-:-:S04]  /*1190*/  FFMA R9, R0, R14, RZ ;  /* 0x0000000e00097223 */ /* 0x000fc800000000ff */
[----:B------:R-:W-:-:S04]  /*11a0*/  FFMA R10, R11, R9, R0 ;  /* 0x000000090b0a7223 */ /* 0x000fc80000000000 */
[----:B------:R-:W-:-:S04]  /*11b0*/  FFMA R9, R14, R10, R9 ;  /* 0x0000000a0e097223 */ /* 0x000fc80000000009 */
[----:B------:R-:W-:-:S04]  /*11c0*/  FFMA R10, R11, R9, R0 ;  /* 0x000000090b0a7223 */ /* 0x000fc80000000000 */
[----:B------:R-:W-:-:S05]  /*11d0*/  FFMA R0, R14, R10, R9 ;  /* 0x0000000a0e007223 */ /* 0x000fca0000000009 */
[----:B------:R-:W-:-:S04]  /*11e0*/  SHF.R.U32.HI R3, RZ, 0x17, R0 ;  /* 0x00000017ff037819 */ /* 0x000fc80000011600 */
[----:B------:R-:W-:-:S05]  /*11f0*/  LOP3.LUT R3, R3, 0xff, RZ, 0xc0, !PT ;  /* 0x000000ff03037812 */ /* 0x000fca00078ec0ff */
[----:B------:R-:W-:-:S04]  /*1200*/  IMAD.IADD R11, R3, 0x1, R8 ;  /* 0x00000001030b7824 */ /* 0x000fc800078e0208 */
        /* <DEDUP_REMOVED lines=16> */
[----:B------:R-:W-:Y:S02]  /*1310*/  VIADD R10, R11, 0x20 ;  /* 0x000000200b0a7836 */ /* 0x000fe40000000000 */
[----:B------:R-:W-:Y:S01]  /*1320*/  LOP3.LUT R7, R7, 0x800000, RZ, 0xfc, !PT ;  /* 0x0080000007077812 */ /* 0x000fe200078efcff */
[----:B------:R-:W-:Y:S01]  /*1330*/  IMAD.MOV R9, RZ, RZ, -R11 ;  /* 0x000000ffff097224 */ /* 0x000fe200078e0a0b */
[----:B------:R-:W-:-:S02]  /*1340*/  FSETP.NEU.FTZ.AND P0, PT, R3, R8, PT ;  /* 0x000000080300720b */ /* 0x000fc40003f1d000 */
[----:B------:R-:W-:Y:S02]  /*1350*/  SHF.L.U32 R10, R7, R10, RZ ;  /* 0x0000000a070a7219 */ /* 0x000fe400000006ff */
[----:B------:R-:W-:Y:S02]  /*1360*/  SEL R8, R9, RZ, P2 ;  /* 0x000000ff09087207 */ /* 0x000fe40001000000 */
[----:B------:R-:W-:Y:S02]  /*1370*/  ISETP.NE.AND P1, PT, R10, RZ, P1 ;  /* 0x000000ff0a00720c */ /* 0x000fe40000f25270 */
[----:B------:R-:W-:Y:S02]  /*1380*/  SHF.R.U32.HI R8, RZ, R8, R7 ;  /* 0x00000008ff087219 */ /* 0x000fe40000011607 */
[----:B------:R-:W-:Y:S02]  /*1390*/  PLOP3.LUT P0, PT, P0, P1, PT, 0xf8, 0x8f ;  /* 0x00000000008f781c */ /* 0x000fe40000703f70 */
[----:B------:R-:W-:-:S02]  /*13a0*/  SHF.R.U32.HI R10, RZ, 0x1, R8 ;  /* 0x00000001ff0a7819 */ /* 0x000fc40000011608 */
[----:B------:R-:W-:-:S04]  /*13b0*/  SEL R3, RZ, 0x1, !P0 ;  /* 0x00000001ff037807 */ /* 0x000fc80004000000 */
[----:B------:R-:W-:-:S04]  /*13c0*/  LOP3.LUT R3, R3, 0x1, R10, 0xf8, !PT ;  /* 0x0000000103037812 */ /* 0x000fc800078ef80a */
[----:B------:R-:W-:-:S05]  /*13d0*/  LOP3.LUT R3, R3, R8, RZ, 0xc0, !PT ;  /* 0x0000000803037212 */ /* 0x000fca00078ec0ff */
[----:B------:R-:W-:-:S05]  /*13e0*/  IMAD.IADD R3, R10, 0x1, R3 ;  /* 0x000000010a037824 */ /* 0x000fca00078e0203 */
[----:B------:R-:W-:Y:S01]  /*13f0*/  LOP3.LUT R0, R3, R0, RZ, 0xfc, !PT ;  /* 0x0000000003007212 */ /* 0x000fe200078efcff */
[----:B------:R-:W-:Y:S06]  /*1400*/  BRA `(.L_x_132) ;  /* 0x0000000000107947 */ /* 0x000fec0003800000 */
.L_x_131:
[----:B------:R-:W-:-:S04]  /*1410*/  LOP3.LUT R0, R0, 0x80000000, RZ, 0xc0, !PT ;  /* 0x8000000000007812 */ /* 0x000fc800078ec0ff */
[----:B------:R-:W-:Y:S01]  /*1420*/  LOP3.LUT R0, R0, 0x7f800000, RZ, 0xfc, !PT ;  /* 0x7f80000000007812 */ /* 0x000fe200078efcff */
[----:B------:R-:W-:Y:S06]  /*1430*/  BRA `(.L_x_132) ;  /* 0x0000000000047947 */ /* 0x000fec0003800000 */
.L_x_130:
[----:B------:R-:W-:-:S07]  /*1440*/  IMAD R0, R8, 0x800000, R0 ;  /* 0x0080000008007824 */ /* 0x000fce00078e0200 */
.L_x_132:
[----:B------:R-:W-:Y:S05]  /*1450*/  BSYNC.RECONVERGENT B2 ;  /* 0x0000000000027941 */ /* 0x000fea0003800200 */
.L_x_129:
[----:B------:R-:W-:Y:S05]  /*1460*/  BRA `(.L_x_133) ;  /* 0x0000000000207947 */ /* 0x000fea0003800000 */
.L_x_128:
[----:B------:R-:W-:-:S04]  /*1470*/  LOP3.LUT R0, R3, 0x80000000, R0, 0x48, !PT ;  /* 0x8000000003007812 */ /* 0x000fc800078e4800 */
[----:B------:R-:W-:Y:S01]  /*1480*/  LOP3.LUT R0, R0, 0x7f800000, RZ, 0xfc, !PT ;  /* 0x7f80000000007812 */ /* 0x000fe200078efcff */
[----:B------:R-:W-:Y:S06]  /*1490*/  BRA `(.L_x_133) ;  /* 0x0000000000147947 */ /* 0x000fec0003800000 */
.L_x_127:
[----:B------:R-:W-:Y:S01]  /*14a0*/  LOP3.LUT R0, R3, 0x80000000, R0, 0x48, !PT ;  /* 0x8000000003007812 */ /* 0x000fe200078e4800 */
[----:B------:R-:W-:Y:S06]  /*14b0*/  BRA `(.L_x_133) ;  /* 0x00000000000c7947 */ /* 0x000fec0003800000 */
.L_x_126:
[----:B------:R-:W0:Y:S01]  /*14c0*/  MUFU.RSQ R0, -QNAN ;  /* 0xffc0000000007908 */ /* 0x000e220000001400 */
[----:B------:R-:W-:Y:S05]  /*14d0*/  BRA `(.L_x_133) ;  /* 0x0000000000047947 */ /* 0x000fea0003800000 */
.L_x_125:
[----:B------:R-:W-:-:S07]  /*14e0*/  FADD.FTZ R0, R0, R3 ;  /* 0x0000000300007221 */ /* 0x000fce0000010000 */
.L_x_133:
[----:B------:R-:W-:Y:S05]  /*14f0*/  BSYNC.RECONVERGENT B1 ;  /* 0x0000000000017941 */ /* 0x000fea0003800200 */
.L_x_123:
[----:B------:R-:W-:-:S04]  /*1500*/  IMAD.MOV.U32 R7, RZ, RZ, 0x0 ;  /* 0x00000000ff077424 */ /* 0x000fc800078e00ff */
[----:B0-----:R-:W-:Y:S05]  /*1510*/  RET.REL.NODEC R6 `(_Z12SphereKernelP6float3iiff) ;  /* 0xffffffe806b87950 */ /* 0x001fea0003c3ffff */
.L_x_134:
        /* <DEDUP_REMOVED lines=14> */
.L_x_139:


//--------------------- .nv.global.init           --------------------------
	.section	.nv.global.init,"aw",@progbits
	.align	4
.nv.global.init:
	.type		__cudart_i2opi_f,@object
	.size		__cudart_i2opi_f,(mrg32k3aM1SubSeq - __cudart_i2opi_f)
__cudart_i2opi_f:
        /*0000*/ 	.byte	0x41, 0x90, 0x43, 0x3c, 0x99, 0x95, 0x62, 0xdb, 0xc0, 0xdd, 0x34, 0xf5, 0xd1, 0x57, 0x27, 0xfc
        /*0010*/ 	.byte	0x29, 0x15, 0x44, 0x4e, 0x6e, 0x83, 0xf9, 0xa2
	.type		mrg32k3aM1SubSeq,@object
	.size		mrg32k3aM1SubSeq,(mrg32k3aM2SubSeq - mrg32k3aM1SubSeq)
mrg32k3aM1SubSeq:
        /*0018*/ 	.byte	0x0b, 0xcc, 0xee, 0x04, 0x73, 0x29, 0x8b, 0x6f, 0xf6, 0x53, 0x03, 0xf6, 0x23, 0xf6, 0xea, 0xda
        /* <DEDUP_REMOVED lines=125> */
	.type		mrg32k3aM2SubSeq,@object
	.size		mrg32k3aM2SubSeq,(mrg32k3aM1 - mrg32k3aM2SubSeq)
mrg32k3aM2SubSeq:
        /* <DEDUP_REMOVED lines=126> */
	.type		mrg32k3aM1,@object
	.size		mrg32k3aM1,(mrg32k3aM1Seq - mrg32k3aM1)
mrg32k3aM1:
        /* <DEDUP_REMOVED lines=144> */
	.type		mrg32k3aM1Seq,@object
	.size		mrg32k3aM1Seq,(mrg32k3aM2 - mrg32k3aM1Seq)
mrg32k3aM1Seq:
        /* <DEDUP_REMOVED lines=144> */
	.type		mrg32k3aM2,@object
	.size		mrg32k3aM2,(mrg32k3aM2Seq - mrg32k3aM2)
mrg32k3aM2:
        /* <DEDUP_REMOVED lines=144> */
	.type		mrg32k3aM2Seq,@object
	.size		mrg32k3aM2Seq,(precalc_xorwow_matrix - mrg32k3aM2Seq)
mrg32k3aM2Seq:
        /* <DEDUP_REMOVED lines=144> */
	.type		precalc_xorwow_matrix,@object
	.size		precalc_xorwow_matrix,(precalc_xorwow_offset_matrix - precalc_xorwow_matrix)
precalc_xorwow_matrix:
        /* <DEDUP_REMOVED lines=6400> */
	.type		precalc_xorwow_offset_matrix,@object
	.size		precalc_xorwow_offset_matrix,(.L_1 - precalc_xorwow_offset_matrix)
precalc_xorwow_offset_matrix:
        /* <DEDUP_REMOVED lines=6400> */
.L_1:


//--------------------- .nv.shared.reserved.0     --------------------------
	.section	.nv.shared.reserved.0,"aw",@nobits
	.weak		__nv_reservedSMEM_offset_0_alias
	.size		__nv_reservedSMEM_offset_0_alias, 0, 64
	.other		__nv_reservedSMEM_offset_0_alias,@"STO_CUDA_RESERVED_SHARED STV_DEFAULT"
__nv_reservedSMEM_offset_0_alias:
	.zero		0
	.zero		64


//--------------------- .nv.constant0._Z12RandomKernelPfffj --------------------------
	.section	.nv.constant0._Z12RandomKernelPfffj,"a",@progbits
	.sectionflags	@""
	.align	4
.nv.constant0._Z12RandomKernelPfffj:
	.zero		916


//--------------------- .nv.constant0._Z14LifespanKernelP6float3S0_PfP6float4j --------------------------
	.section	.nv.constant0._Z14LifespanKernelP6float3S0_PfP6float4j,"a",@progbits
	.sectionflags	@""
	.align	4
.nv.constant0._Z14LifespanKernelP6float3S0_PfP6float4j:
	.zero		932


//--------------------- .nv.constant0._Z16CollisionsKernelP6float3S0_S0_jfffff --------------------------
	.section	.nv.constant0._Z16CollisionsKernelP6float3S0_S0_jfffff,"a",@progbits
	.sectionflags	@""
	.align	4
.nv.constant0._Z16CollisionsKernelP6float3S0_S0_jfffff:
	.zero		944


//--------------------- .nv.constant0._Z15AttractorKernelP6float3S0_S_fj --------------------------
	.section	.nv.constant0._Z15AttractorKernelP6float3S0_S_fj,"a",@progbits
	.sectionflags	@""
	.align	4
.nv.constant0._Z15AttractorKernelP6float3S0_S_fj:
	.zero		932


//--------------------- .nv.constant0._Z14BoundaryKernelP6float3S0_jfff --------------------------
	.section	.nv.constant0._Z14BoundaryKernelP6float3S0_jfff,"a",@progbits
	.sectionflags	@""
	.align	4
.nv.constant0._Z14BoundaryKernelP6float3S0_jfff:
	.zero		928


//--------------------- .nv.constant0._Z15SetVectorKernelP6float3S_j --------------------------
	.section	.nv.constant0._Z15SetVectorKernelP6float3S_j,"a",@progbits
	.sectionflags	@""
	.align	4
.nv.constant0._Z15SetVectorKernelP6float3S_j:
	.zero		920


//--------------------- .nv.constant0._Z12UpdateKernelPfS_S_j --------------------------
	.section	.nv.constant0._Z12UpdateKernelPfS_S_j,"a",@progbits
	.sectionflags	@""
	.align	4
.nv.constant0._Z12UpdateKernelPfS_S_j:
	.zero		924


//--------------------- .nv.constant0._Z9AddKernelPfS_j --------------------------
	.section	.nv.constant0._Z9AddKernelPfS_j,"a",@progbits
	.sectionflags	@""
	.align	4
.nv.constant0._Z9AddKernelPfS_j:
	.zero		916


//--------------------- .nv.constant0._Z12SphereKernelP6float3iiff --------------------------
	.section	.nv.constant0._Z12SphereKernelP6float3iiff,"a",@progbits
	.sectionflags	@""
	.align	4
.nv.constant0._Z12SphereKernelP6float3iiff:
	.zero		920


//--------------------- SYMBOLS --------------------------

	.type		.nv.reservedSmem.offset0,@object
	.size		.nv.reservedSmem.offset0,0x4
